//
// Generated by NVIDIA NVVM Compiler
//
// Compiler Build ID: CL-36424714
// Cuda compilation tools, release 13.0, V13.0.88
// Based on NVVM 20.0.0
//

.version 9.0
.target sm_100
.address_size 64

	// .globl	_Z6kernelPiP17curandStateXORWOW
.global .align 4 .b8 precalc_xorwow_matrix[102400];
.global .align 4 .b8 precalc_xorwow_offset_matrix[102400];
.global .align 4 .b8 mrg32k3aM1[2304];
.global .align 4 .b8 mrg32k3aM2[2304];
.global .align 4 .b8 mrg32k3aM1SubSeq[2016];
.global .align 4 .b8 mrg32k3aM2SubSeq[2016];
.global .align 4 .b8 mrg32k3aM1Seq[2304];
.global .align 4 .b8 mrg32k3aM2Seq[2304];
.const .align 8 .b8 __cr_lgamma_table[72];

.visible .entry _Z6kernelPiP17curandStateXORWOW(
	.param .u64 .ptr .align 1 _Z6kernelPiP17curandStateXORWOW_param_0,
	.param .u64 .ptr .align 1 _Z6kernelPiP17curandStateXORWOW_param_1
)
{
	.reg .pred 	%p<30>;
	.reg .b32 	%r<540>;
	.reg .b32 	%f<29>;
	.reg .b64 	%rd<22>;

	ld.param.u64 	%rd8, [_Z6kernelPiP17curandStateXORWOW_param_0];
	ld.param.u64 	%rd9, [_Z6kernelPiP17curandStateXORWOW_param_1];
	cvta.to.global.u64 	%rd10, %rd9;
	mov.u32 	%r222, %tid.x;
	mov.u32 	%r223, %ntid.x;
	mov.u32 	%r224, %ctaid.x;
	mad.lo.s32 	%r225, %r223, %r224, %r222;
	cvt.s64.s32 	%rd1, %r225;
	mul.wide.s32 	%rd11, %r225, 48;
	add.s64 	%rd2, %rd10, %rd11;
	xor.b32  	%r226, %r225, -1429050551;
	mul.lo.s32 	%r1, %r226, 1099087573;
	setp.gt.s32 	%p1, %r225, -1;
	selp.b32 	%r2, -644748465, -1947113066, %p1;
	add.s32 	%r227, %r2, %r1;
	add.s32 	%r3, %r227, 6615241;
	add.s32 	%r446, %r1, 123456789;
	st.global.v2.u32 	[%rd2], {%r3, %r446};
	xor.b32  	%r445, %r1, 362436069;
	add.s32 	%r444, %r2, 521288629;
	st.global.v2.u32 	[%rd2+8], {%r445, %r444};
	xor.b32  	%r443, %r2, 88675123;
	add.s32 	%r442, %r1, 5783321;
	st.global.v2.u32 	[%rd2+16], {%r443, %r442};
	setp.eq.s32 	%p2, %r225, 0;
	@%p2 bra 	$L__BB0_42;
	mov.b32 	%r428, 0;
	mov.u64 	%rd21, %rd1;
$L__BB0_2:
	and.b64  	%rd4, %rd21, 3;
	setp.eq.s64 	%p3, %rd4, 0;
	@%p3 bra 	$L__BB0_41;
	mul.wide.u32 	%rd12, %r428, 3200;
	mov.u64 	%rd13, precalc_xorwow_matrix;
	add.s64 	%rd5, %rd13, %rd12;
	cvt.u32.u64 	%r15, %rd4;
	mov.b32 	%r429, 0;
$L__BB0_4:
	mov.b32 	%r442, 0;
	mov.u32 	%r443, %r442;
	mov.u32 	%r444, %r442;
	mov.u32 	%r445, %r442;
	mov.u32 	%r446, %r442;
	mov.u32 	%r435, %r442;
$L__BB0_5:
	mul.wide.u32 	%rd14, %r435, 4;
	add.s64 	%rd15, %rd2, %rd14;
	ld.global.u32 	%r23, [%rd15+4];
	shl.b32 	%r24, %r435, 5;
	mov.b32 	%r441, 0;
$L__BB0_6:
	.pragma "nounroll";
	shr.u32 	%r232, %r23, %r441;
	and.b32  	%r233, %r232, 1;
	setp.eq.b32 	%p4, %r233, 1;
	not.pred 	%p5, %p4;
	add.s32 	%r234, %r24, %r441;
	mul.lo.s32 	%r235, %r234, 5;
	mul.wide.u32 	%rd16, %r235, 4;
	add.s64 	%rd6, %rd5, %rd16;
	@%p5 bra 	$L__BB0_8;
	ld.global.u32 	%r236, [%rd6];
	xor.b32  	%r446, %r446, %r236;
	ld.global.u32 	%r237, [%rd6+4];
	xor.b32  	%r445, %r445, %r237;
	ld.global.u32 	%r238, [%rd6+8];
	xor.b32  	%r444, %r444, %r238;
	ld.global.u32 	%r239, [%rd6+12];
	xor.b32  	%r443, %r443, %r239;
	ld.global.u32 	%r240, [%rd6+16];
	xor.b32  	%r442, %r442, %r240;
$L__BB0_8:
	and.b32  	%r242, %r232, 2;
	setp.eq.s32 	%p6, %r242, 0;
	@%p6 bra 	$L__BB0_10;
	ld.global.u32 	%r243, [%rd6+20];
	xor.b32  	%r446, %r446, %r243;
	ld.global.u32 	%r244, [%rd6+24];
	xor.b32  	%r445, %r445, %r244;
	ld.global.u32 	%r245, [%rd6+28];
	xor.b32  	%r444, %r444, %r245;
	ld.global.u32 	%r246, [%rd6+32];
	xor.b32  	%r443, %r443, %r246;
	ld.global.u32 	%r247, [%rd6+36];
	xor.b32  	%r442, %r442, %r247;
$L__BB0_10:
	and.b32  	%r249, %r232, 4;
	setp.eq.s32 	%p7, %r249, 0;
	@%p7 bra 	$L__BB0_12;
	ld.global.u32 	%r250, [%rd6+40];
	xor.b32  	%r446, %r446, %r250;
	ld.global.u32 	%r251, [%rd6+44];
	xor.b32  	%r445, %r445, %r251;
	ld.global.u32 	%r252, [%rd6+48];
	xor.b32  	%r444, %r444, %r252;
	ld.global.u32 	%r253, [%rd6+52];
	xor.b32  	%r443, %r443, %r253;
	ld.global.u32 	%r254, [%rd6+56];
	xor.b32  	%r442, %r442, %r254;
$L__BB0_12:
	and.b32  	%r256, %r232, 8;
	setp.eq.s32 	%p8, %r256, 0;
	@%p8 bra 	$L__BB0_14;
	ld.global.u32 	%r257, [%rd6+60];
	xor.b32  	%r446, %r446, %r257;
	ld.global.u32 	%r258, [%rd6+64];
	xor.b32  	%r445, %r445, %r258;
	ld.global.u32 	%r259, [%rd6+68];
	xor.b32  	%r444, %r444, %r259;
	ld.global.u32 	%r260, [%rd6+72];
	xor.b32  	%r443, %r443, %r260;
	ld.global.u32 	%r261, [%rd6+76];
	xor.b32  	%r442, %r442, %r261;
$L__BB0_14:
	and.b32  	%r263, %r232, 16;
	setp.eq.s32 	%p9, %r263, 0;
	@%p9 bra 	$L__BB0_16;
	ld.global.u32 	%r264, [%rd6+80];
	xor.b32  	%r446, %r446, %r264;
	ld.global.u32 	%r265, [%rd6+84];
	xor.b32  	%r445, %r445, %r265;
	ld.global.u32 	%r266, [%rd6+88];
	xor.b32  	%r444, %r444, %r266;
	ld.global.u32 	%r267, [%rd6+92];
	xor.b32  	%r443, %r443, %r267;
	ld.global.u32 	%r268, [%rd6+96];
	xor.b32  	%r442, %r442, %r268;
$L__BB0_16:
	and.b32  	%r270, %r232, 32;
	setp.eq.s32 	%p10, %r270, 0;
	@%p10 bra 	$L__BB0_18;
	ld.global.u32 	%r271, [%rd6+100];
	xor.b32  	%r446, %r446, %r271;
	ld.global.u32 	%r272, [%rd6+104];
	xor.b32  	%r445, %r445, %r272;
	ld.global.u32 	%r273, [%rd6+108];
	xor.b32  	%r444, %r444, %r273;
	ld.global.u32 	%r274, [%rd6+112];
	xor.b32  	%r443, %r443, %r274;
	ld.global.u32 	%r275, [%rd6+116];
	xor.b32  	%r442, %r442, %r275;
$L__BB0_18:
	and.b32  	%r277, %r232, 64;
	setp.eq.s32 	%p11, %r277, 0;
	@%p11 bra 	$L__BB0_20;
	ld.global.u32 	%r278, [%rd6+120];
	xor.b32  	%r446, %r446, %r278;
	ld.global.u32 	%r279, [%rd6+124];
	xor.b32  	%r445, %r445, %r279;
	ld.global.u32 	%r280, [%rd6+128];
	xor.b32  	%r444, %r444, %r280;
	ld.global.u32 	%r281, [%rd6+132];
	xor.b32  	%r443, %r443, %r281;
	ld.global.u32 	%r282, [%rd6+136];
	xor.b32  	%r442, %r442, %r282;
$L__BB0_20:
	and.b32  	%r284, %r232, 128;
	setp.eq.s32 	%p12, %r284, 0;
	@%p12 bra 	$L__BB0_22;
	ld.global.u32 	%r285, [%rd6+140];
	xor.b32  	%r446, %r446, %r285;
	ld.global.u32 	%r286, [%rd6+144];
	xor.b32  	%r445, %r445, %r286;
	ld.global.u32 	%r287, [%rd6+148];
	xor.b32  	%r444, %r444, %r287;
	ld.global.u32 	%r288, [%rd6+152];
	xor.b32  	%r443, %r443, %r288;
	ld.global.u32 	%r289, [%rd6+156];
	xor.b32  	%r442, %r442, %r289;
$L__BB0_22:
	and.b32  	%r291, %r232, 256;
	setp.eq.s32 	%p13, %r291, 0;
	@%p13 bra 	$L__BB0_24;
	ld.global.u32 	%r292, [%rd6+160];
	xor.b32  	%r446, %r446, %r292;
	ld.global.u32 	%r293, [%rd6+164];
	xor.b32  	%r445, %r445, %r293;
	ld.global.u32 	%r294, [%rd6+168];
	xor.b32  	%r444, %r444, %r294;
	ld.global.u32 	%r295, [%rd6+172];
	xor.b32  	%r443, %r443, %r295;
	ld.global.u32 	%r296, [%rd6+176];
	xor.b32  	%r442, %r442, %r296;
$L__BB0_24:
	and.b32  	%r298, %r232, 512;
	setp.eq.s32 	%p14, %r298, 0;
	@%p14 bra 	$L__BB0_26;
	ld.global.u32 	%r299, [%rd6+180];
	xor.b32  	%r446, %r446, %r299;
	ld.global.u32 	%r300, [%rd6+184];
	xor.b32  	%r445, %r445, %r300;
	ld.global.u32 	%r301, [%rd6+188];
	xor.b32  	%r444, %r444, %r301;
	ld.global.u32 	%r302, [%rd6+192];
	xor.b32  	%r443, %r443, %r302;
	ld.global.u32 	%r303, [%rd6+196];
	xor.b32  	%r442, %r442, %r303;
$L__BB0_26:
	and.b32  	%r305, %r232, 1024;
	setp.eq.s32 	%p15, %r305, 0;
	@%p15 bra 	$L__BB0_28;
	ld.global.u32 	%r306, [%rd6+200];
	xor.b32  	%r446, %r446, %r306;
	ld.global.u32 	%r307, [%rd6+204];
	xor.b32  	%r445, %r445, %r307;
	ld.global.u32 	%r308, [%rd6+208];
	xor.b32  	%r444, %r444, %r308;
	ld.global.u32 	%r309, [%rd6+212];
	xor.b32  	%r443, %r443, %r309;
	ld.global.u32 	%r310, [%rd6+216];
	xor.b32  	%r442, %r442, %r310;
$L__BB0_28:
	and.b32  	%r312, %r232, 2048;
	setp.eq.s32 	%p16, %r312, 0;
	@%p16 bra 	$L__BB0_30;
	ld.global.u32 	%r313, [%rd6+220];
	xor.b32  	%r446, %r446, %r313;
	ld.global.u32 	%r314, [%rd6+224];
	xor.b32  	%r445, %r445, %r314;
	ld.global.u32 	%r315, [%rd6+228];
	xor.b32  	%r444, %r444, %r315;
	ld.global.u32 	%r316, [%rd6+232];
	xor.b32  	%r443, %r443, %r316;
	ld.global.u32 	%r317, [%rd6+236];
	xor.b32  	%r442, %r442, %r317;
$L__BB0_30:
	and.b32  	%r319, %r232, 4096;
	setp.eq.s32 	%p17, %r319, 0;
	@%p17 bra 	$L__BB0_32;
	ld.global.u32 	%r320, [%rd6+240];
	xor.b32  	%r446, %r446, %r320;
	ld.global.u32 	%r321, [%rd6+244];
	xor.b32  	%r445, %r445, %r321;
	ld.global.u32 	%r322, [%rd6+248];
	xor.b32  	%r444, %r444, %r322;
	ld.global.u32 	%r323, [%rd6+252];
	xor.b32  	%r443, %r443, %r323;
	ld.global.u32 	%r324, [%rd6+256];
	xor.b32  	%r442, %r442, %r324;
$L__BB0_32:
	and.b32  	%r326, %r232, 8192;
	setp.eq.s32 	%p18, %r326, 0;
	@%p18 bra 	$L__BB0_34;
	ld.global.u32 	%r327, [%rd6+260];
	xor.b32  	%r446, %r446, %r327;
	ld.global.u32 	%r328, [%rd6+264];
	xor.b32  	%r445, %r445, %r328;
	ld.global.u32 	%r329, [%rd6+268];
	xor.b32  	%r444, %r444, %r329;
	ld.global.u32 	%r330, [%rd6+272];
	xor.b32  	%r443, %r443, %r330;
	ld.global.u32 	%r331, [%rd6+276];
	xor.b32  	%r442, %r442, %r331;
$L__BB0_34:
	and.b32  	%r333, %r232, 16384;
	setp.eq.s32 	%p19, %r333, 0;
	@%p19 bra 	$L__BB0_36;
	ld.global.u32 	%r334, [%rd6+280];
	xor.b32  	%r446, %r446, %r334;
	ld.global.u32 	%r335, [%rd6+284];
	xor.b32  	%r445, %r445, %r335;
	ld.global.u32 	%r336, [%rd6+288];
	xor.b32  	%r444, %r444, %r336;
	ld.global.u32 	%r337, [%rd6+292];
	xor.b32  	%r443, %r443, %r337;
	ld.global.u32 	%r338, [%rd6+296];
	xor.b32  	%r442, %r442, %r338;
$L__BB0_36:
	and.b32  	%r340, %r232, 32768;
	setp.eq.s32 	%p20, %r340, 0;
	@%p20 bra 	$L__BB0_38;
	ld.global.u32 	%r341, [%rd6+300];
	xor.b32  	%r446, %r446, %r341;
	ld.global.u32 	%r342, [%rd6+304];
	xor.b32  	%r445, %r445, %r342;
	ld.global.u32 	%r343, [%rd6+308];
	xor.b32  	%r444, %r444, %r343;
	ld.global.u32 	%r344, [%rd6+312];
	xor.b32  	%r443, %r443, %r344;
	ld.global.u32 	%r345, [%rd6+316];
	xor.b32  	%r442, %r442, %r345;
$L__BB0_38:
	add.s32 	%r441, %r441, 16;
	setp.ne.s32 	%p21, %r441, 32;
	@%p21 bra 	$L__BB0_6;
	mad.lo.s32 	%r346, %r435, -31, %r24;
	add.s32 	%r435, %r346, 1;
	setp.ne.s32 	%p22, %r435, 5;
	@%p22 bra 	$L__BB0_5;
	st.global.u32 	[%rd2+4], %r446;
	st.global.u32 	[%rd2+8], %r445;
	st.global.u32 	[%rd2+12], %r444;
	st.global.u32 	[%rd2+16], %r443;
	st.global.u32 	[%rd2+20], %r442;
	add.s32 	%r429, %r429, 1;
	setp.lt.u32 	%p23, %r429, %r15;
	@%p23 bra 	$L__BB0_4;
$L__BB0_41:
	shr.u64 	%rd7, %rd21, 2;
	add.s32 	%r428, %r428, 1;
	setp.gt.u64 	%p24, %rd21, 3;
	mov.u64 	%rd21, %rd7;
	@%p24 bra 	$L__BB0_2;
$L__BB0_42:
	mov.b32 	%r538, 0;
	st.global.v2.u32 	[%rd2+24], {%r538, %r538};
	st.global.u32 	[%rd2+32], %r538;
	mov.b64 	%rd17, 0;
	st.global.u64 	[%rd2+40], %rd17;
	add.s32 	%r532, %r227, 6977678;
	mov.u32 	%r539, %r538;
$L__BB0_43:
	shr.u32 	%r349, %r446, 2;
	xor.b32  	%r350, %r349, %r446;
	shl.b32 	%r351, %r442, 4;
	shl.b32 	%r352, %r350, 1;
	xor.b32  	%r353, %r352, %r351;
	xor.b32  	%r354, %r353, %r350;
	xor.b32  	%r355, %r354, %r442;
	shr.u32 	%r356, %r445, 2;
	xor.b32  	%r357, %r356, %r445;
	shl.b32 	%r358, %r355, 4;
	shl.b32 	%r359, %r357, 1;
	xor.b32  	%r360, %r359, %r358;
	xor.b32  	%r361, %r360, %r357;
	xor.b32  	%r362, %r361, %r355;
	shr.u32 	%r363, %r444, 2;
	xor.b32  	%r364, %r363, %r444;
	shl.b32 	%r365, %r362, 4;
	shl.b32 	%r366, %r364, 1;
	xor.b32  	%r367, %r366, %r365;
	xor.b32  	%r368, %r367, %r364;
	xor.b32  	%r369, %r368, %r362;
	shr.u32 	%r370, %r443, 2;
	xor.b32  	%r371, %r370, %r443;
	shl.b32 	%r372, %r369, 4;
	shl.b32 	%r373, %r371, 1;
	xor.b32  	%r374, %r373, %r372;
	xor.b32  	%r375, %r374, %r371;
	xor.b32  	%r446, %r375, %r369;
	shr.u32 	%r376, %r442, 2;
	xor.b32  	%r377, %r376, %r442;
	shl.b32 	%r378, %r446, 4;
	shl.b32 	%r379, %r377, 1;
	xor.b32  	%r380, %r379, %r378;
	xor.b32  	%r381, %r380, %r377;
	xor.b32  	%r445, %r381, %r446;
	shr.u32 	%r382, %r355, 2;
	xor.b32  	%r383, %r382, %r355;
	shl.b32 	%r384, %r445, 4;
	shl.b32 	%r385, %r383, 1;
	xor.b32  	%r386, %r385, %r384;
	xor.b32  	%r387, %r386, %r383;
	xor.b32  	%r444, %r387, %r445;
	shr.u32 	%r388, %r362, 2;
	xor.b32  	%r389, %r388, %r362;
	shl.b32 	%r390, %r444, 4;
	shl.b32 	%r391, %r389, 1;
	xor.b32  	%r392, %r391, %r390;
	xor.b32  	%r393, %r392, %r389;
	xor.b32  	%r443, %r393, %r444;
	shr.u32 	%r394, %r369, 2;
	xor.b32  	%r395, %r394, %r369;
	shl.b32 	%r396, %r443, 4;
	shl.b32 	%r397, %r395, 1;
	xor.b32  	%r398, %r397, %r396;
	xor.b32  	%r399, %r398, %r395;
	xor.b32  	%r442, %r399, %r443;
	add.s32 	%r400, %r532, %r442;
	add.s32 	%r401, %r355, %r532;
	cvt.rn.f32.u32 	%f1, %r401;
	fma.rn.f32 	%f2, %f1, 0f2F800000, 0f2F000000;
	add.s32 	%r402, %r532, %r362;
	add.s32 	%r403, %r402, 362437;
	cvt.rn.f32.u32 	%f3, %r403;
	fma.rn.f32 	%f4, %f3, 0f2F800000, 0f2F000000;
	mul.f32 	%f5, %f4, %f4;
	fma.rn.f32 	%f6, %f2, %f2, %f5;
	sqrt.rn.f32 	%f7, %f6;
	setp.lt.f32 	%p25, %f7, 0f3F800000;
	selp.u32 	%r404, 1, 0, %p25;
	add.s32 	%r405, %r539, %r404;
	add.s32 	%r406, %r532, %r369;
	add.s32 	%r407, %r406, 724874;
	cvt.rn.f32.u32 	%f8, %r407;
	fma.rn.f32 	%f9, %f8, 0f2F800000, 0f2F000000;
	add.s32 	%r408, %r532, %r446;
	add.s32 	%r409, %r408, 1087311;
	cvt.rn.f32.u32 	%f10, %r409;
	fma.rn.f32 	%f11, %f10, 0f2F800000, 0f2F000000;
	mul.f32 	%f12, %f11, %f11;
	fma.rn.f32 	%f13, %f9, %f9, %f12;
	sqrt.rn.f32 	%f14, %f13;
	setp.lt.f32 	%p26, %f14, 0f3F800000;
	selp.u32 	%r410, 1, 0, %p26;
	add.s32 	%r411, %r405, %r410;
	add.s32 	%r412, %r532, %r445;
	add.s32 	%r413, %r412, 1449748;
	cvt.rn.f32.u32 	%f15, %r413;
	fma.rn.f32 	%f16, %f15, 0f2F800000, 0f2F000000;
	add.s32 	%r414, %r532, %r444;
	add.s32 	%r415, %r414, 1812185;
	cvt.rn.f32.u32 	%f17, %r415;
	fma.rn.f32 	%f18, %f17, 0f2F800000, 0f2F000000;
	mul.f32 	%f19, %f18, %f18;
	fma.rn.f32 	%f20, %f16, %f16, %f19;
	sqrt.rn.f32 	%f21, %f20;
	setp.lt.f32 	%p27, %f21, 0f3F800000;
	selp.u32 	%r416, 1, 0, %p27;
	add.s32 	%r417, %r411, %r416;
	add.s32 	%r418, %r532, %r443;
	add.s32 	%r419, %r418, 2174622;
	cvt.rn.f32.u32 	%f22, %r419;
	fma.rn.f32 	%f23, %f22, 0f2F800000, 0f2F000000;
	add.s32 	%r420, %r400, 2537059;
	cvt.rn.f32.u32 	%f24, %r420;
	fma.rn.f32 	%f25, %f24, 0f2F800000, 0f2F000000;
	mul.f32 	%f26, %f25, %f25;
	fma.rn.f32 	%f27, %f23, %f23, %f26;
	sqrt.rn.f32 	%f28, %f27;
	setp.lt.f32 	%p28, %f28, 0f3F800000;
	selp.u32 	%r421, 1, 0, %p28;
	add.s32 	%r539, %r417, %r421;
	add.s32 	%r538, %r538, 4;
	add.s32 	%r532, %r532, 2899496;
	setp.ne.s32 	%p29, %r538, 1000000;
	@%p29 bra 	$L__BB0_43;
	add.s32 	%r422, %r3, -975473024;
	st.global.v2.u32 	[%rd2+8], {%r445, %r444};
	st.global.v2.u32 	[%rd2+16], {%r443, %r442};
	st.global.v2.u32 	[%rd2], {%r422, %r446};
	cvta.to.global.u64 	%rd18, %rd8;
	shl.b64 	%rd19, %rd1, 2;
	add.s64 	%rd20, %rd18, %rd19;
	st.global.u32 	[%rd20], %r539;
	ret;

}


// ===== COMPILED SASS (sm_100) =====

	.target	sm_100

	.elftype	@"ET_EXEC"


//--------------------- .note.nv.tkinfo           --------------------------
	.section	.note.nv.tkinfo,"",@"SHT_NOTE"
	.sectionflags	@"SHF_NOTE_NV_TKINFO"
	.tkinfo
        /*0018*/ 	.word	0x00000002
        /*0030*/ 	.string	""
        /*0030*/ 	.string	"ptxas"
        /*0030*/ 	.string	"Cuda compilation tools, release 13.0, V13.0.88"
        /*0030*/ 	.string	"Build cuda_13.0.r13.0/compiler.36424714_0"
        /*0030*/ 	.string	"-arch sm_100 -m 64 "



//--------------------- .note.nv.cuinfo           --------------------------
	.section	.note.nv.cuinfo,"",@"SHT_NOTE"
	.sectionflags	@"SHF_NOTE_NV_CUINFO"
        /*0018*/ 	.short	0x0002
        /*001a*/ 	.short	0x0064
        /*001c*/ 	.short	0x0082
	.zero		2


//--------------------- .nv.info                  --------------------------
	.section	.nv.info,"",@"SHT_CUDA_INFO"
	.align	4


	//----- nvinfo : EIATTR_REGCOUNT
	.align		4
        /*0000*/ 	.byte	0x04, 0x2f
        /*0002*/ 	.short	(.L_10 - .L_9)
	.align		4
.L_9:
        /*0004*/ 	.word	index@(_Z6kernelPiP17curandStateXORWOW)
        /*0008*/ 	.word	0x0000001f


	//----- nvinfo : EIATTR_FRAME_SIZE
	.align		4
.L_10:
        /*000c*/ 	.byte	0x04, 0x11
        /*000e*/ 	.short	(.L_12 - .L_11)
	.align		4
.L_11:
        /*0010*/ 	.word	index@($__internal_0_$__cuda_sm20_sqrt_rn_f32_slowpath)
        /*0014*/ 	.word	0x00000000


	//----- nvinfo : EIATTR_FRAME_SIZE
	.align		4
.L_12:
        /*0018*/ 	.byte	0x04, 0x11
        /*001a*/ 	.short	(.L_14 - .L_13)
	.align		4
.L_13:
        /*001c*/ 	.word	index@(_Z6kernelPiP17curandStateXORWOW)
        /*0020*/ 	.word	0x00000000


	//----- nvinfo : EIATTR_MIN_STACK_SIZE
	.align		4
.L_14:
        /*0024*/ 	.byte	0x04, 0x12
        /*0026*/ 	.short	(.L_16 - .L_15)
	.align		4
.L_15:
        /*0028*/ 	.word	index@(_Z6kernelPiP17curandStateXORWOW)
        /*002c*/ 	.word	0x00000000
.L_16:


//--------------------- .nv.compat                --------------------------
	.section	.nv.compat,"",@"SHT_CUDA_COMPAT_INFO"
	.align	4
        /*0000*/ 	.byte	0x02, 0x09, 0x00, 0x00, 0x02, 0x02, 0x01, 0x00, 0x02, 0x05, 0x05, 0x00, 0x03, 0x07, 0x01, 0x01
        /*0010*/ 	.byte	0x02, 0x03, 0x00, 0x00, 0x02, 0x06, 0x01, 0x00, 0x04, 0x0b, 0x08, 0x00, 0x01, 0x00, 0x00, 0x00
        /*0020*/ 	.byte	0x00, 0x00, 0x00, 0x00


//--------------------- .nv.info._Z6kernelPiP17curandStateXORWOW --------------------------
	.section	.nv.info._Z6kernelPiP17curandStateXORWOW,"",@"SHT_CUDA_INFO"
	.sectionflags	@""
	.align	4


	//----- nvinfo : EIATTR_CUDA_API_VERSION
	.align		4
        /*0000*/ 	.byte	0x04, 0x37
        /*0002*/ 	.short	(.L_18 - .L_17)
.L_17:
        /*0004*/ 	.word	0x00000082


	//----- nvinfo : EIATTR_KPARAM_INFO
	.align		4
.L_18:
        /*0008*/ 	.byte	0x04, 0x17
        /*000a*/ 	.short	(.L_20 - .L_19)
.L_19:
        /*000c*/ 	.word	0x00000000
        /*0010*/ 	.short	0x0001
        /*0012*/ 	.short	0x0008
        /*0014*/ 	.byte	0x00, 0xf5, 0x21, 0x00


	//----- nvinfo : EIATTR_KPARAM_INFO
	.align		4
.L_20:
        /*0018*/ 	.byte	0x04, 0x17
        /*001a*/ 	.short	(.L_22 - .L_21)
.L_21:
        /*001c*/ 	.word	0x00000000
        /*0020*/ 	.short	0x0000
        /*0022*/ 	.short	0x0000
        /*0024*/ 	.byte	0x00, 0xf5, 0x21, 0x00


	//----- nvinfo : EIATTR_SPARSE_MMA_MASK
	.align		4
.L_22:
        /*0028*/ 	.byte	0x03, 0x50
        /*002a*/ 	.short	0x0000


	//----- nvinfo : EIATTR_MAXREG_COUNT
	.align		4
        /*002c*/ 	.byte	0x03, 0x1b
        /*002e*/ 	.short	0x00ff


	//----- nvinfo : EIATTR_MERCURY_ISA_VERSION
	.align		4
        /*0030*/ 	.byte	0x03, 0x5f
        /*0032*/ 	.short	0x0101


	//----- nvinfo : EIATTR_VRC_CTA_INIT_COUNT
	.align		4
        /*0034*/ 	.byte	0x02, 0x4a
	.zero		1
	.zero		1


	//----- nvinfo : EIATTR_EXIT_INSTR_OFFSETS
	.align		4
        /*0038*/ 	.byte	0x04, 0x1c
        /*003a*/ 	.short	(.L_24 - .L_23)


	//   ....[0]....
.L_23:
        /*003c*/ 	.word	0x00001a50


	//----- nvinfo : EIATTR_CRS_STACK_SIZE
	.align		4
.L_24:
        /*0040*/ 	.byte	0x04, 0x1e
        /*0042*/ 	.short	(.L_26 - .L_25)
.L_25:
        /*0044*/ 	.word	0x00000000


	//----- nvinfo : EIATTR_CBANK_PARAM_SIZE
	.align		4
.L_26:
        /*0048*/ 	.byte	0x03, 0x19
        /*004a*/ 	.short	0x0010


	//----- nvinfo : EIATTR_PARAM_CBANK
	.align		4
        /*004c*/ 	.byte	0x04, 0x0a
        /*004e*/ 	.short	(.L_28 - .L_27)
	.align		4
.L_27:
        /*0050*/ 	.word	index@(.nv.constant0._Z6kernelPiP17curandStateXORWOW)
        /*0054*/ 	.short	0x0380
        /*0056*/ 	.short	0x0010


	//----- nvinfo : EIATTR_SW_WAR
	.align		4
.L_28:
        /*0058*/ 	.byte	0x04, 0x36
        /*005a*/ 	.short	(.L_30 - .L_29)
.L_29:
        /*005c*/ 	.word	0x00000008
.L_30:


//--------------------- .nv.callgraph             --------------------------
	.section	.nv.callgraph,"",@"SHT_CUDA_CALLGRAPH"
	.align	4
	.sectionentsize	8
	.align		4
        /*0000*/ 	.word	0x00000000
	.align		4
        /*0004*/ 	.word	0xffffffff
	.align		4
        /*0008*/ 	.word	0x00000000
	.align		4
        /*000c*/ 	.word	0xfffffffe
	.align		4
        /*0010*/ 	.word	0x00000000
	.align		4
        /*0014*/ 	.word	0xfffffffd
	.align		4
        /*0018*/ 	.word	0x00000000
	.align		4
        /*001c*/ 	.word	0xfffffffc


//--------------------- .nv.constant4             --------------------------
	.section	.nv.constant4,"a",@progbits
	.align	8
	.align		8
.nv.constant4:
        /*0000*/ 	.dword	precalc_xorwow_matrix
	.align		8
        /*0008*/ 	.dword	precalc_xorwow_offset_matrix
	.align		8
        /*0010*/ 	.dword	mrg32k3aM1
	.align		8
        /*0018*/ 	.dword	mrg32k3aM2
	.align		8
        /*0020*/ 	.dword	mrg32k3aM1SubSeq
	.align		8
        /*0028*/ 	.dword	mrg32k3aM2SubSeq
	.align		8
        /*0030*/ 	.dword	mrg32k3aM1Seq
	.align		8
        /*0038*/ 	.dword	mrg32k3aM2Seq


//--------------------- .nv.constant3             --------------------------
	.section	.nv.constant3,"a",@progbits
	.align	8
.nv.constant3:
	.type		__cr_lgamma_table,@object
	.size		__cr_lgamma_table,(.L_8 - __cr_lgamma_table)
__cr_lgamma_table:
        /*0000*/ 	.byte	0x00, 0x00, 0x00, 0x00, 0x00, 0x00, 0x00, 0x00, 0x00, 0x00, 0x00, 0x00, 0x00, 0x00, 0x00, 0x00
        /*0010*/ 	.byte	0xef, 0x39, 0xfa, 0xfe, 0x42, 0x2e, 0xe6, 0x3f, 0x02, 0x20, 0x2a, 0xfa, 0x0b, 0xab, 0xfc, 0x3f
        /*0020*/ 	.byte	0xf9, 0x2c, 0x92, 0x7c, 0xa7, 0x6c, 0x09, 0x40, 0xc9, 0x79, 0x44, 0x3c, 0x64, 0x26, 0x13, 0x40
        /*0030*/ 	.byte	0xca, 0x01, 0xcf, 0x3a, 0x27, 0x51, 0x1a, 0x40, 0x30, 0xcc, 0x2d, 0xf3, 0xe1, 0x0c, 0x21, 0x40
        /*0040*/ 	.byte	0x0d, 0xb7, 0xfc, 0x82, 0x8e, 0x35, 0x25, 0x40
.L_8:


//--------------------- .text._Z6kernelPiP17curandStateXORWOW --------------------------
	.section	.text._Z6kernelPiP17curandStateXORWOW,"ax",@progbits
	.align	128
        .global         _Z6kernelPiP17curandStateXORWOW
        .type           _Z6kernelPiP17curandStateXORWOW,@function
        .size           _Z6kernelPiP17curandStateXORWOW,(.L_x_24 - _Z6kernelPiP17curandStateXORWOW)
        .other          _Z6kernelPiP17curandStateXORWOW,@"STO_CUDA_ENTRY STV_DEFAULT"
_Z6kernelPiP17curandStateXORWOW:
.text._Z6kernelPiP17curandStateXORWOW:
[----:B------:R-:W-:Y:S01]  /*0000*/  LDC R1, c[0x0][0x37c] ;  /* 0x0000df00ff017b82 */ /* 0x000fe20000000800 */
[----:B------:R-:W0:Y:S01]  /*0010*/  S2R R12, SR_TID.X ;  /* 0x00000000000c7919 */ /* 0x000e220000002100 */
[----:B------:R-:W0:Y:S06]  /*0020*/  LDCU UR4, c[0x0][0x360] ;  /* 0x00006c00ff0477ac */ /* 0x000e2c0008000800 */
[----:B------:R-:W1:Y:S01]  /*0030*/  LDC.64 R8, c[0x0][0x388] ;  /* 0x0000e200ff087b82 */ /* 0x000e620000000a00 */
[----:B------:R-:W-:Y:S01]  /*0040*/  BSSY.RECONVERGENT B0, `(.L_x_0) ;  /* 0x00000eb000007945 */ /* 0x000fe20003800200 */
[----:B------:R-:W0:Y:S01]  /*0050*/  S2R R3, SR_CTAID.X ;  /* 0x0000000000037919 */ /* 0x000e220000002500 */
[----:B------:R-:W2:Y:S01]  /*0060*/  LDCU.64 UR6, c[0x0][0x358] ;  /* 0x00006b00ff0677ac */ /* 0x000ea20008000a00 */
[----:B0-----:R-:W-:-:S02]  /*0070*/  IMAD R12, R3, UR4, R12 ;  /* 0x00000004030c7c24 */ /* 0x001fc4000f8e020c */
[----:B------:R-:W-:Y:S02]  /*0080*/  IMAD.MOV.U32 R3, RZ, RZ, -0x266e14b1 ;  /* 0xd991eb4fff037424 */ /* 0x000fe400078e00ff */
[C---:B-1----:R-:W-:Y:S01]  /*0090*/  IMAD.WIDE R8, R12.reuse, 0x30, R8 ;  /* 0x000000300c087825 */ /* 0x042fe200078e0208 */
[C---:B------:R-:W-:Y:S02]  /*00a0*/  LOP3.LUT R0, R12.reuse, 0xaad26b49, RZ, 0x3c, !PT ;  /* 0xaad26b490c007812 */ /* 0x040fe400078e3cff */
[----:B------:R-:W-:-:S03]  /*00b0*/  ISETP.GT.AND P0, PT, R12, -0x1, PT ;  /* 0xffffffff0c00780c */ /* 0x000fc60003f04270 */
[----:B------:R-:W-:Y:S01]  /*00c0*/  IMAD R0, R0, 0x4182bed5, RZ ;  /* 0x4182bed500007824 */ /* 0x000fe200078e02ff */
[----:B------:R-:W-:Y:S02]  /*00d0*/  SEL R3, R3, 0x8bf16996, P0 ;  /* 0x8bf1699603037807 */ /* 0x000fe40000000000 */
[----:B------:R-:W-:Y:S01]  /*00e0*/  ISETP.NE.AND P0, PT, R12, RZ, PT ;  /* 0x000000ff0c00720c */ /* 0x000fe20003f05270 */
[C---:B------:R-:W-:Y:S01]  /*00f0*/  VIADD R5, R0.reuse, 0x583f19 ;  /* 0x00583f1900057836 */ /* 0x040fe20000000000 */
[C---:B------:R-:W-:Y:S01]  /*0100*/  LOP3.LUT R4, R3.reuse, 0x5491333, RZ, 0x3c, !PT ;  /* 0x0549133303047812 */ /* 0x040fe200078e3cff */
[C---:B------:R-:W-:Y:S01]  /*0110*/  IMAD.IADD R2, R0.reuse, 0x1, R3 ;  /* 0x0000000100027824 */ /* 0x040fe200078e0203 */
[C---:B------:R-:W-:Y:S01]  /*0120*/  LOP3.LUT R6, R0.reuse, 0x159a55e5, RZ, 0x3c, !PT ;  /* 0x159a55e500067812 */ /* 0x040fe200078e3cff */
[----:B------:R-:W-:Y:S02]  /*0130*/  VIADD R7, R3, 0x1f123bb5 ;  /* 0x1f123bb503077836 */ /* 0x000fe40000000000 */
[----:B------:R-:W-:Y:S01]  /*0140*/  VIADD R3, R0, 0x75bcd15 ;  /* 0x075bcd1500037836 */ /* 0x000fe20000000000 */
[----:B--2---:R0:W-:Y:S01]  /*0150*/  STG.E.64 desc[UR6][R8.64+0x10], R4 ;  /* 0x0000100408007986 */ /* 0x0041e2000c101b06 */
[----:B------:R-:W-:Y:S01]  /*0160*/  VIADD R2, R2, 0x64f0c9 ;  /* 0x0064f0c902027836 */ /* 0x000fe20000000000 */
[----:B------:R-:W-:-:S02]  /*0170*/  SHF.R.S32.HI R0, RZ, 0x1f, R12 ;  /* 0x0000001fff007819 */ /* 0x000fc4000001140c */
[----:B------:R0:W-:Y:S04]  /*0180*/  STG.E.64 desc[UR6][R8.64+0x8], R6 ;  /* 0x0000080608007986 */ /* 0x0001e8000c101b06 */
[----:B------:R0:W-:Y:S01]  /*0190*/  STG.E.64 desc[UR6][R8.64], R2 ;  /* 0x0000000208007986 */ /* 0x0001e2000c101b06 */
[----:B------:R-:W-:Y:S05]  /*01a0*/  @!P0 BRA `(.L_x_1) ;  /* 0x0000000c00508947 */ /* 0x000fea0003800000 */
[----:B0-----:R-:W-:Y:S02]  /*01b0*/  IMAD.MOV.U32 R2, RZ, RZ, RZ ;  /* 0x000000ffff027224 */ /* 0x001fe400078e00ff */
[----:B------:R-:W-:-:S07]  /*01c0*/  IMAD.MOV.U32 R13, RZ, RZ, R12 ;  /* 0x000000ffff0d7224 */ /* 0x000fce00078e000c */
.L_x_7:
[----:B------:R-:W-:Y:S01]  /*01d0*/  LOP3.LUT R8, R13, 0x3, RZ, 0xc0, !PT ;  /* 0x000000030d087812 */ /* 0x000fe200078ec0ff */
[----:B------:R-:W-:Y:S03]  /*01e0*/  BSSY.RECONVERGENT B1, `(.L_x_2) ;  /* 0x00000ca000017945 */ /* 0x000fe60003800200 */
[----:B------:R-:W-:-:S04]  /*01f0*/  ISETP.NE.U32.AND P0, PT, R8, RZ, PT ;  /* 0x000000ff0800720c */ /* 0x000fc80003f05070 */
[----:B------:R-:W-:-:S13]  /*0200*/  ISETP.NE.AND.EX P0, PT, RZ, RZ, PT, P0 ;  /* 0x000000ffff00720c */ /* 0x000fda0003f05300 */
[----:B0-----:R-:W-:Y:S05]  /*0210*/  @!P0 BRA `(.L_x_3) ;  /* 0x0000000c00188947 */ /* 0x001fea0003800000 */
[----:B------:R-:W0:Y:S01]  /*0220*/  LDC.64 R8, c[0x4][RZ] ;  /* 0x01000000ff087b82 */ /* 0x000e220000000a00 */
[----:B------:R-:W-:Y:S02]  /*0230*/  IMAD.MOV.U32 R14, RZ, RZ, RZ ;  /* 0x000000ffff0e7224 */ /* 0x000fe400078e00ff */
[----:B0-----:R-:W-:-:S07]  /*0240*/  IMAD.WIDE.U32 R8, R2, 0xc80, R8 ;  /* 0x00000c8002087825 */ /* 0x001fce00078e0008 */
.L_x_6:
[----:B------:R-:W-:Y:S01]  /*0250*/  IMAD.MOV.U32 R15, RZ, RZ, RZ ;  /* 0x000000ffff0f7224 */ /* 0x000fe200078e00ff */
[----:B0-----:R-:W-:Y:S02]  /*0260*/  CS2R R4, SRZ ;  /* 0x0000000000047805 */ /* 0x001fe4000001ff00 */
[----:B------:R-:W-:Y:S01]  /*0270*/  CS2R R6, SRZ ;  /* 0x0000000000067805 */ /* 0x000fe2000001ff00 */
[----:B------:R-:W-:-:S07]  /*0280*/  IMAD.MOV.U32 R3, RZ, RZ, RZ ;  /* 0x000000ffff037224 */ /* 0x000fce00078e00ff */
.L_x_5:
[----:B------:R-:W0:Y:S02]  /*0290*/  LDC.64 R10, c[0x0][0x388] ;  /* 0x0000e200ff0a7b82 */ /* 0x000e240000000a00 */
[----:B0-----:R-:W-:-:S04]  /*02a0*/  IMAD.WIDE R10, R12, 0x30, R10 ;  /* 0x000000300c0a7825 */ /* 0x001fc800078e020a */
[----:B------:R-:W-:-:S05]  /*02b0*/  IMAD.WIDE.U32 R10, R15, 0x4, R10 ;  /* 0x000000040f0a7825 */ /* 0x000fca00078e000a */
[----:B------:R0:W5:Y:S01]  /*02c0*/  LDG.E R16, desc[UR6][R10.64+0x4] ;  /* 0x000004060a107981 */ /* 0x000162000c1e1900 */
[----:B------:R-:W-:-:S07]  /*02d0*/  IMAD.MOV.U32 R17, RZ, RZ, RZ ;  /* 0x000000ffff117224 */ /* 0x000fce00078e00ff */
.L_x_4:
[----:B-----5:R-:W-:Y:S01]  /*02e0*/  SHF.R.U32.HI R23, RZ, R17, R16 ;  /* 0x00000011ff177219 */ /* 0x020fe20000011610 */
[----:B0-----:R-:W-:-:S03]  /*02f0*/  IMAD.SHL.U32 R10, R15, 0x20, RZ ;  /* 0x000000200f0a7824 */ /* 0x001fc600078e00ff */
[----:B------:R-:W-:Y:S01]  /*0300*/  LOP3.LUT R11, R23, 0x1, RZ, 0xc0, !PT ;  /* 0x00000001170b7812 */ /* 0x000fe200078ec0ff */
[----:B------:R-:W-:-:S03]  /*0310*/  IMAD.IADD R10, R10, 0x1, R17 ;  /* 0x000000010a0a7824 */ /* 0x000fc600078e0211 */
[----:B------:R-:W-:Y:S01]  /*0320*/  ISETP.NE.U32.AND P0, PT, R11, 0x1, PT ;  /* 0x000000010b00780c */ /* 0x000fe20003f05070 */
[----:B------:R-:W-:-:S03]  /*0330*/  IMAD R11, R10, 0x5, RZ ;  /* 0x000000050a0b7824 */ /* 0x000fc600078e02ff */
[----:B------:R-:W-:Y:S01]  /*0340*/  R2P PR, R23, 0x7e ;  /* 0x0000007e17007804 */ /* 0x000fe20000000000 */
[----:B------:R-:W-:-:S08]  /*0350*/  IMAD.WIDE.U32 R10, R11, 0x4, R8 ;  /* 0x000000040b0a7825 */ /* 0x000fd000078e0008 */
[----:B------:R-:W2:Y:S04]  /*0360*/  @!P0 LDG.E R20, desc[UR6][R10.64+0x10] ;  /* 0x000010060a148981 */ /* 0x000ea8000c1e1900 */
[----:B------:R-:W3:Y:S04]  /*0370*/  @P1 LDG.E R22, desc[UR6][R10.64+0x24] ;  /* 0x000024060a161981 */ /* 0x000ee8000c1e1900 */
[----:B------:R-:W4:Y:S04]  /*0380*/  @P2 LDG.E R24, desc[UR6][R10.64+0x38] ;  /* 0x000038060a182981 */ /* 0x000f28000c1e1900 */
[----:B------:R-:W4:Y:S04]  /*0390*/  @P3 LDG.E R26, desc[UR6][R10.64+0x4c] ;  /* 0x00004c060a1a3981 */ /* 0x000f28000c1e1900 */
[----:B------:R-:W4:Y:S04]  /*03a0*/  @P4 LDG.E R28, desc[UR6][R10.64+0x60] ;  /* 0x000060060a1c4981 */ /* 0x000f28000c1e1900 */
[----:B------:R-:W4:Y:S04]  /*03b0*/  @!P0 LDG.E R18, desc[UR6][R10.64] ;  /* 0x000000060a128981 */ /* 0x000f28000c1e1900 */
[----:B------:R-:W4:Y:S04]  /*03c0*/  @!P0 LDG.E R19, desc[UR6][R10.64+0x4] ;  /* 0x000004060a138981 */ /* 0x000f28000c1e1900 */
[----:B------:R-:W4:Y:S04]  /*03d0*/  @P5 LDG.E R21, desc[UR6][R10.64+0x74] ;  /* 0x000074060a155981 */ /* 0x000f28000c1e1900 */
[----:B------:R-:W4:Y:S04]  /*03e0*/  @P1 LDG.E R25, desc[UR6][R10.64+0x20] ;  /* 0x000020060a191981 */ /* 0x000f28000c1e1900 */
[----:B------:R-:W4:Y:S01]  /*03f0*/  @P3 LDG.E R27, desc[UR6][R10.64+0x48] ;  /* 0x000048060a1b3981 */ /* 0x000f22000c1e1900 */
[----:B--2---:R-:W-:-:S03]  /*0400*/  @!P0 LOP3.LUT R5, R5, R20, RZ, 0x3c, !PT ;  /* 0x0000001405058212 */ /* 0x004fc600078e3cff */
[----:B------:R-:W2:Y:S01]  /*0410*/  @P1 LDG.E R20, desc[UR6][R10.64+0x14] ;  /* 0x000014060a141981 */ /* 0x000ea2000c1e1900 */
[----:B---3--:R-:W-:-:S03]  /*0420*/  @P1 LOP3.LUT R5, R5, R22, RZ, 0x3c, !PT ;  /* 0x0000001605051212 */ /* 0x008fc600078e3cff */
[----:B------:R-:W3:Y:S01]  /*0430*/  @P1 LDG.E R22, desc[UR6][R10.64+0x1c] ;  /* 0x00001c060a161981 */ /* 0x000ee2000c1e1900 */
[----:B----4-:R-:W-:-:S03]  /*0440*/  @P2 LOP3.LUT R5, R5, R24, RZ, 0x3c, !PT ;  /* 0x0000001805052212 */ /* 0x010fc600078e3cff */
[----:B------:R-:W4:Y:S01]  /*0450*/  @P2 LDG.E R24, desc[UR6][R10.64+0x28] ;  /* 0x000028060a182981 */ /* 0x000f22000c1e1900 */
[----:B------:R-:W-:-:S03]  /*0460*/  @P3 LOP3.LUT R5, R5, R26, RZ, 0x3c, !PT ;  /* 0x0000001a05053212 */ /* 0x000fc600078e3cff */
[----:B------:R-:W3:Y:S01]  /*0470*/  @P6 LDG.E R26, desc[UR6][R10.64+0x88] ;  /* 0x000088060a1a6981 */ /* 0x000ee2000c1e1900 */
[----:B------:R-:W-:Y:S02]  /*0480*/  @P4 LOP3.LUT R5, R5, R28, RZ, 0x3c, !PT ;  /* 0x0000001c05054212 */ /* 0x000fe400078e3cff */
[----:B------:R-:W-:Y:S02]  /*0490*/  @!P0 LOP3.LUT R3, R3, R18, RZ, 0x3c, !PT ;  /* 0x0000001203038212 */ /* 0x000fe400078e3cff */
[----:B------:R-:W3:Y:S01]  /*04a0*/  @!P0 LDG.E R18, desc[UR6][R10.64+0x8] ;  /* 0x000008060a128981 */ /* 0x000ee2000c1e1900 */
[----:B------:R-:W-:-:S03]  /*04b0*/  @!P0 LOP3.LUT R6, R6, R19, RZ, 0x3c, !PT ;  /* 0x0000001306068212 */ /* 0x000fc600078e3cff */
[----:B------:R-:W3:Y:S01]  /*04c0*/  @!P0 LDG.E R19, desc[UR6][R10.64+0xc] ;  /* 0x00000c060a138981 */ /* 0x000ee2000c1e1900 */
[----:B------:R-:W-:-:S03]  /*04d0*/  @P5 LOP3.LUT R5, R5, R21, RZ, 0x3c, !PT ;  /* 0x0000001505055212 */ /* 0x000fc600078e3cff */
[----:B------:R-:W3:Y:S01]  /*04e0*/  @P1 LDG.E R21, desc[UR6][R10.64+0x18] ;  /* 0x000018060a151981 */ /* 0x000ee2000c1e1900 */
[----:B--2---:R-:W-:-:S03]  /*04f0*/  @P1 LOP3.LUT R3, R3, R20, RZ, 0x3c, !PT ;  /* 0x0000001403031212 */ /* 0x004fc600078e3cff */
[----:B------:R-:W2:Y:S01]  /*0500*/  @P3 LDG.E R20, desc[UR6][R10.64+0x3c] ;  /* 0x00003c060a143981 */ /* 0x000ea2000c1e1900 */
[----:B----4-:R-:W-:-:S03]  /*0510*/  @P2 LOP3.LUT R3, R3, R24, RZ, 0x3c, !PT ;  /* 0x0000001803032212 */ /* 0x010fc600078e3cff */
[----:B------:R-:W4:Y:S01]  /*0520*/  @P4 LDG.E R24, desc[UR6][R10.64+0x50] ;  /* 0x000050060a184981 */ /* 0x000f22000c1e1900 */
[----:B---3--:R-:W-:-:S03]  /*0530*/  @!P0 LOP3.LUT R7, R7, R18, RZ, 0x3c, !PT ;  /* 0x0000001207078212 */ /* 0x008fc600078e3cff */
[----:B------:R-:W3:Y:S01]  /*0540*/  @P2 LDG.E R18, desc[UR6][R10.64+0x30] ;  /* 0x000030060a122981 */ /* 0x000ee2000c1e1900 */
[----:B------:R-:W-:-:S03]  /*0550*/  @!P0 LOP3.LUT R4, R4, R19, RZ, 0x3c, !PT ;  /* 0x0000001304048212 */ /* 0x000fc600078e3cff */
[----:B------:R-:W3:Y:S01]  /*0560*/  @P2 LDG.E R19, desc[UR6][R10.64+0x2c] ;  /* 0x00002c060a132981 */ /* 0x000ee2000c1e1900 */
[----:B------:R-:W-:-:S03]  /*0570*/  @P1 LOP3.LUT R6, R6, R21, RZ, 0x3c, !PT ;  /* 0x0000001506061212 */ /* 0x000fc600078e3cff */
[----:B------:R-:W3:Y:S01]  /*0580*/  @P2 LDG.E R21, desc[UR6][R10.64+0x34] ;  /* 0x000034060a152981 */ /* 0x000ee2000c1e1900 */
[----:B------:R-:W-:Y:S02]  /*0590*/  @P1 LOP3.LUT R7, R7, R22, RZ, 0x3c, !PT ;  /* 0x0000001607071212 */ /* 0x000fe400078e3cff */
[----:B------:R-:W-:Y:S01]  /*05a0*/  @P1 LOP3.LUT R4, R4, R25, RZ, 0x3c, !PT ;  /* 0x0000001904041212 */ /* 0x000fe200078e3cff */
[----:B------:R-:W3:Y:S04]  /*05b0*/  @P3 LDG.E R22, desc[UR6][R10.64+0x44] ;  /* 0x000044060a163981 */ /* 0x000ee8000c1e1900 */
[----:B------:R-:W3:Y:S01]  /*05c0*/  @P3 LDG.E R25, desc[UR6][R10.64+0x40] ;  /* 0x000040060a193981 */ /* 0x000ee2000c1e1900 */
[----:B--2---:R-:W-:-:S03]  /*05d0*/  @P3 LOP3.LUT R3, R3, R20, RZ, 0x3c, !PT ;  /* 0x0000001403033212 */ /* 0x004fc600078e3cff */
[----:B------:R-:W2:Y:S01]  /*05e0*/  @P5 LDG.E R20, desc[UR6][R10.64+0x64] ;  /* 0x000064060a145981 */ /* 0x000ea2000c1e1900 */
[----:B----4-:R-:W-:-:S03]  /*05f0*/  @P4 LOP3.LUT R3, R3, R24, RZ, 0x3c, !PT ;  /* 0x0000001803034212 */ /* 0x010fc600078e3cff */
[----:B------:R-:W4:Y:S01]  /*0600*/  @P6 LDG.E R24, desc[UR6][R10.64+0x78] ;  /* 0x000078060a186981 */ /* 0x000f22000c1e1900 */
[----:B---3--:R-:W-:-:S03]  /*0610*/  @P2 LOP3.LUT R7, R7, R18, RZ, 0x3c, !PT ;  /* 0x0000001207072212 */ /* 0x008fc600078e3cff */
[----:B------:R-:W3:Y:S01]  /*0620*/  @P4 LDG.E R18, desc[UR6][R10.64+0x58] ;  /* 0x000058060a124981 */ /* 0x000ee2000c1e1900 */
[----:B------:R-:W-:-:S03]  /*0630*/  @P2 LOP3.LUT R6, R6, R19, RZ, 0x3c, !PT ;  /* 0x0000001306062212 */ /* 0x000fc600078e3cff */
[----:B------:R-:W3:Y:S01]  /*0640*/  @P4 LDG.E R19, desc[UR6][R10.64+0x54] ;  /* 0x000054060a134981 */ /* 0x000ee2000c1e1900 */
[----:B------:R-:W-:-:S03]  /*0650*/  @P2 LOP3.LUT R4, R4, R21, RZ, 0x3c, !PT ;  /* 0x0000001504042212 */ /* 0x000fc600078e3cff */
[----:B------:R-:W3:Y:S01]  /*0660*/  @P4 LDG.E R21, desc[UR6][R10.64+0x5c] ;  /* 0x00005c060a154981 */ /* 0x000ee2000c1e1900 */
[----:B------:R-:W-:Y:S02]  /*0670*/  @P3 LOP3.LUT R7, R7, R22, RZ, 0x3c, !PT ;  /* 0x0000001607073212 */ /* 0x000fe400078e3cff */
[----:B------:R-:W-:Y:S01]  /*0680*/  @P3 LOP3.LUT R4, R4, R27, RZ, 0x3c, !PT ;  /* 0x0000001b04043212 */ /* 0x000fe200078e3cff */
[----:B------:R-:W3:Y:S01]  /*0690*/  @P5 LDG.E R22, desc[UR6][R10.64+0x6c] ;  /* 0x00006c060a165981 */ /* 0x000ee2000c1e1900 */
[----:B------:R-:W-:-:S03]  /*06a0*/  @P3 LOP3.LUT R6, R6, R25, RZ, 0x3c, !PT ;  /* 0x0000001906063212 */ /* 0x000fc600078e3cff */
[----:B------:R-:W3:Y:S04]  /*06b0*/  @P5 LDG.E R25, desc[UR6][R10.64+0x68] ;  /* 0x000068060a195981 */ /* 0x000ee8000c1e1900 */
[----:B------:R-:W3:Y:S01]  /*06c0*/  @P5 LDG.E R27, desc[UR6][R10.64+0x70] ;  /* 0x000070060a1b5981 */ /* 0x000ee2000c1e1900 */
[----:B------:R-:W-:Y:S02]  /*06d0*/  LOP3.LUT P0, RZ, R23, 0x80, RZ, 0xc0, !PT ;  /* 0x0000008017ff7812 */ /* 0x000fe4000780c0ff */
[----:B--2---:R-:W-:-:S11]  /*06e0*/  @P5 LOP3.LUT R3, R3, R20, RZ, 0x3c, !PT ;  /* 0x0000001403035212 */ /* 0x004fd600078e3cff */
        /* <DEDUP_REMOVED lines=15> */
[----:B------:R-:W-:Y:S02]  /*07e0*/  @P6 LOP3.LUT R5, R5, R26, RZ, 0x3c, !PT ;  /* 0x0000001a05056212 */ /* 0x000fe400078e3cff */
[----:B--2---:R-:W-:Y:S02]  /*07f0*/  @P0 LOP3.LUT R3, R3, R20, RZ, 0x3c, !PT ;  /* 0x0000001403030212 */ /* 0x004fe400078e3cff */
[----:B----4-:R-:W-:Y:S02]  /*0800*/  @P0 LOP3.LUT R5, R5, R24, RZ, 0x3c, !PT ;  /* 0x0000001805050212 */ /* 0x010fe400078e3cff */
[----:B---3--:R-:W-:Y:S02]  /*0810*/  @P6 LOP3.LUT R7, R7, R18, RZ, 0x3c, !PT ;  /* 0x0000001207076212 */ /* 0x008fe400078e3cff */
[----:B------:R-:W-:Y:S02]  /*0820*/  @P6 LOP3.LUT R6, R6, R19, RZ, 0x3c, !PT ;  /* 0x0000001306066212 */ /* 0x000fe400078e3cff */
[----:B------:R-:W-:-:S02]  /*0830*/  @P6 LOP3.LUT R4, R4, R21, RZ, 0x3c, !PT ;  /* 0x0000001504046212 */ /* 0x000fc400078e3cff */
[----:B------:R-:W-:Y:S02]  /*0840*/  @P0 LOP3.LUT R7, R7, R22, RZ, 0x3c, !PT ;  /* 0x0000001607070212 */ /* 0x000fe400078e3cff */
[----:B------:R-:W-:Y:S02]  /*0850*/  @P0 LOP3.LUT R6, R6, R25, RZ, 0x3c, !PT ;  /* 0x0000001906060212 */ /* 0x000fe400078e3cff */
[----:B------:R-:W-:Y:S02]  /*0860*/  @P0 LOP3.LUT R4, R4, R27, RZ, 0x3c, !PT ;  /* 0x0000001b04040212 */ /* 0x000fe400078e3cff */
[----:B------:R-:W-:-:S13]  /*0870*/  R2P PR, R23.B1, 0x7f ;  /* 0x0000007f17007804 */ /* 0x000fda0000001000 */
[----:B------:R-:W2:Y:S04]  /*0880*/  @P0 LDG.E R18, desc[UR6][R10.64+0xa0] ;  /* 0x0000a0060a120981 */ /* 0x000ea8000c1e1900 */
[----:B------:R-:W3:Y:S04]  /*0890*/  @P0 LDG.E R20, desc[UR6][R10.64+0xa8] ;  /* 0x0000a8060a140981 */ /* 0x000ee8000c1e1900 */
[----:B------:R-:W4:Y:S04]  /*08a0*/  @P1 LDG.E R22, desc[UR6][R10.64+0xbc] ;  /* 0x0000bc060a161981 */ /* 0x000f28000c1e1900 */
[----:B------:R-:W4:Y:S04]  /*08b0*/  @P1 LDG.E R24, desc[UR6][R10.64+0xc4] ;  /* 0x0000c4060a181981 */ /* 0x000f28000c1e1900 */
[----:B------:R-:W4:Y:S04]  /*08c0*/  @P0 LDG.E R19, desc[UR6][R10.64+0xa4] ;  /* 0x0000a4060a130981 */ /* 0x000f28000c1e1900 */
[----:B------:R-:W4:Y:S04]  /*08d0*/  @P0 LDG.E R21, desc[UR6][R10.64+0xac] ;  /* 0x0000ac060a150981 */ /* 0x000f28000c1e1900 */
[----:B------:R-:W4:Y:S04]  /*08e0*/  @P1 LDG.E R25, desc[UR6][R10.64+0xb8] ;  /* 0x0000b8060a191981 */ /* 0x000f28000c1e1900 */
[----:B------:R-:W4:Y:S04]  /*08f0*/  @P2 LDG.E R26, desc[UR6][R10.64+0xc8] ;  /* 0x0000c8060a1a2981 */ /* 0x000f28000c1e1900 */
[----:B------:R-:W4:Y:S04]  /*0900*/  @P1 LDG.E R27, desc[UR6][R10.64+0xc0] ;  /* 0x0000c0060a1b1981 */ /* 0x000f28000c1e1900 */
[----:B------:R-:W4:Y:S01]  /*0910*/  @P3 LDG.E R28, desc[UR6][R10.64+0xec] ;  /* 0x0000ec060a1c3981 */ /* 0x000f22000c1e1900 */
[----:B--2---:R-:W-:-:S03]  /*0920*/  @P0 LOP3.LUT R3, R3, R18, RZ, 0x3c, !PT ;  /* 0x0000001203030212 */ /* 0x004fc600078e3cff */
[----:B------:R-:W2:Y:S01]  /*0930*/  @P0 LDG.E R18, desc[UR6][R10.64+0xb0] ;  /* 0x0000b0060a120981 */ /* 0x000ea2000c1e1900 */
[----:B---3--:R-:W-:-:S03]  /*0940*/  @P0 LOP3.LUT R7, R7, R20, RZ, 0x3c, !PT ;  /* 0x0000001407070212 */ /* 0x008fc600078e3cff */
[----:B------:R-:W3:Y:S01]  /*0950*/  @P1 LDG.E R20, desc[UR6][R10.64+0xb4] ;  /* 0x0000b4060a141981 */ /* 0x000ee2000c1e1900 */
[----:B----4-:R-:W-:-:S03]  /*0960*/  @P1 LOP3.LUT R7, R7, R22, RZ, 0x3c, !PT ;  /* 0x0000001607071212 */ /* 0x010fc600078e3cff */
[----:B------:R-:W4:Y:S01]  /*0970*/  @P2 LDG.E R22, desc[UR6][R10.64+0xd8] ;  /* 0x0000d8060a162981 */ /* 0x000f22000c1e1900 */
[----:B------:R-:W-:-:S03]  /*0980*/  @P0 LOP3.LUT R6, R6, R19, RZ, 0x3c, !PT ;  /* 0x0000001306060212 */ /* 0x000fc600078e3cff */
[----:B------:R-:W4:Y:S01]  /*0990*/  @P2 LDG.E R19, desc[UR6][R10.64+0xcc] ;  /* 0x0000cc060a132981 */ /* 0x000f22000c1e1900 */
[----:B------:R-:W-:-:S03]  /*09a0*/  @P0 LOP3.LUT R4, R4, R21, RZ, 0x3c, !PT ;  /* 0x0000001504040212 */ /* 0x000fc600078e3cff */
[----:B------:R-:W4:Y:S01]  /*09b0*/  @P2 LDG.E R21, desc[UR6][R10.64+0xd4] ;  /* 0x0000d4060a152981 */ /* 0x000f22000c1e1900 */
[----:B------:R-:W-:-:S03]  /*09c0*/  @P1 LOP3.LUT R6, R6, R25, RZ, 0x3c, !PT ;  /* 0x0000001906061212 */ /* 0x000fc600078e3cff */
[----:B------:R-:W4:Y:S01]  /*09d0*/  @P3 LDG.E R25, desc[UR6][R10.64+0xe8] ;  /* 0x0000e8060a193981 */ /* 0x000f22000c1e1900 */
[----:B--2---:R-:W-:-:S03]  /*09e0*/  @P0 LOP3.LUT R5, R5, R18, RZ, 0x3c, !PT ;  /* 0x0000001205050212 */ /* 0x004fc600078e3cff */
[----:B------:R-:W2:Y:S01]  /*09f0*/  @P4 LDG.E R18, desc[UR6][R10.64+0xf0] ;  /* 0x0000f0060a124981 */ /* 0x000ea2000c1e1900 */
[----:B------:R-:W-:-:S03]  /*0a00*/  @P1 LOP3.LUT R5, R5, R24, RZ, 0x3c, !PT ;  /* 0x0000001805051212 */ /* 0x000fc600078e3cff */
[----:B------:R-:W2:Y:S01]  /*0a10*/  @P3 LDG.E R24, desc[UR6][R10.64+0xdc] ;  /* 0x0000dc060a183981 */ /* 0x000ea2000c1e1900 */
[----:B---3--:R-:W-:-:S03]  /*0a20*/  @P1 LOP3.LUT R3, R3, R20, RZ, 0x3c, !PT ;  /* 0x0000001403031212 */ /* 0x008fc600078e3cff */
[----:B------:R-:W3:Y:S01]  /*0a30*/  @P2 LDG.E R20, desc[UR6][R10.64+0xd0] ;  /* 0x0000d0060a142981 */ /* 0x000ee2000c1e1900 */
[----:B------:R-:W-:Y:S02]  /*0a40*/  LOP3.LUT P0, RZ, R23, 0x8000, RZ, 0xc0, !PT ;  /* 0x0000800017ff7812 */ /* 0x000fe4000780c0ff */
[----:B------:R-:W-:Y:S01]  /*0a50*/  @P2 LOP3.LUT R3, R3, R26, RZ, 0x3c, !PT ;  /* 0x0000001a03032212 */ /* 0x000fe200078e3cff */
[----:B------:R-:W3:Y:S04]  /*0a60*/  @P3 LDG.E R23, desc[UR6][R10.64+0xe0] ;  /* 0x0000e0060a173981 */ /* 0x000ee8000c1e1900 */
[----:B------:R-:W3:Y:S01]  /*0a70*/  @P3 LDG.E R26, desc[UR6][R10.64+0xe4] ;  /* 0x0000e4060a1a3981 */ /* 0x000ee2000c1e1900 */
[----:B------:R-:W-:Y:S02]  /*0a80*/  @P1 LOP3.LUT R4, R4, R27, RZ, 0x3c, !PT ;  /* 0x0000001b04041212 */ /* 0x000fe400078e3cff */
[----:B----4-:R-:W-:-:S02]  /*0a90*/  @P2 LOP3.LUT R5, R5, R22, RZ, 0x3c, !PT ;  /* 0x0000001605052212 */ /* 0x010fc400078e3cff */
[----:B------:R-:W4:Y:S01]  /*0aa0*/  @P4 LDG.E R22, desc[UR6][R10.64+0x100] ;  /* 0x000100060a164981 */ /* 0x000f22000c1e1900 */
[----:B------:R-:W-:Y:S02]  /*0ab0*/  @P2 LOP3.LUT R6, R6, R19, RZ, 0x3c, !PT ;  /* 0x0000001306062212 */ /* 0x000fe400078e3cff */
[----:B------:R-:W-:Y:S01]  /*0ac0*/  @P2 LOP3.LUT R4, R4, R21, RZ, 0x3c, !PT ;  /* 0x0000001504042212 */ /* 0x000fe200078e3cff */
[----:B------:R-:W4:Y:S04]  /*0ad0*/  @P4 LDG.E R19, desc[UR6][R10.64+0xf4] ;  /* 0x0000f4060a134981 */ /* 0x000f28000c1e1900 */
[----:B------:R-:W4:Y:S01]  /*0ae0*/  @P4 LDG.E R21, desc[UR6][R10.64+0xfc] ;  /* 0x0000fc060a154981 */ /* 0x000f22000c1e1900 */
[----:B------:R-:W-:-:S03]  /*0af0*/  @P3 LOP3.LUT R4, R4, R25, RZ, 0x3c, !PT ;  /* 0x0000001904043212 */ /* 0x000fc600078e3cff */
[----:B------:R-:W4:Y:S01]  /*0b00*/  @P5 LDG.E R25, desc[UR6][R10.64+0x110] ;  /* 0x000110060a195981 */ /* 0x000f22000c1e1900 */
[----:B--2---:R-:W-:-:S03]  /*0b10*/  @P3 LOP3.LUT R3, R3, R24, RZ, 0x3c, !PT ;  /* 0x0000001803033212 */ /* 0x004fc600078e3cff */
[----:B------:R-:W2:Y:S01]  /*0b20*/  @P5 LDG.E R24, desc[UR6][R10.64+0x104] ;  /* 0x000104060a185981 */ /* 0x000ea2000c1e1900 */
[----:B---3--:R-:W-:Y:S02]  /*0b30*/  @P2 LOP3.LUT R7, R7, R20, RZ, 0x3c, !PT ;  /* 0x0000001407072212 */ /* 0x008fe400078e3cff */
[----:B------:R-:W-:Y:S01]  /*0b40*/  @P4 LOP3.LUT R3, R3, R18, RZ, 0x3c, !PT ;  /* 0x0000001203034212 */ /* 0x000fe200078e3cff */
[----:B------:R-:W3:Y:S01]  /*0b50*/  @P4 LDG.E R20, desc[UR6][R10.64+0xf8] ;  /* 0x0000f8060a144981 */ /* 0x000ee2000c1e1900 */
[----:B------:R-:W-:-:S03]  /*0b60*/  @P3 LOP3.LUT R6, R6, R23, RZ, 0x3c, !PT ;  /* 0x0000001706063212 */ /* 0x000fc600078e3cff */
[----:B------:R-:W3:Y:S01]  /*0b70*/  @P5 LDG.E R18, desc[UR6][R10.64+0x114] ;  /* 0x000114060a125981 */ /* 0x000ee2000c1e1900 */
[----:B------:R-:W-:-:S03]  /*0b80*/  @P3 LOP3.LUT R7, R7, R26, RZ, 0x3c, !PT ;  /* 0x0000001a07073212 */ /* 0x000fc600078e3cff */
[----:B------:R-:W3:Y:S04]  /*0b90*/  @P5 LDG.E R23, desc[UR6][R10.64+0x108] ;  /* 0x000108060a175981 */ /* 0x000ee8000c1e1900 */
[----:B------:R-:W3:Y:S01]  /*0ba0*/  @P5 LDG.E R26, desc[UR6][R10.64+0x10c] ;  /* 0x00010c060a1a5981 */ /* 0x000ee2000c1e1900 */
[----:B------:R-:W-:Y:S02]  /*0bb0*/  @P3 LOP3.LUT R5, R5, R28, RZ, 0x3c, !PT ;  /* 0x0000001c05053212 */ /* 0x000fe400078e3cff */
[----:B----4-:R-:W-:Y:S01]  /*0bc0*/  @P4 LOP3.LUT R6, R6, R19, RZ, 0x3c, !PT ;  /* 0x0000001306064212 */ /* 0x010fe200078e3cff */
[----:B------:R-:W4:Y:S01]  /*0bd0*/  @P0 LDG.E R28, desc[UR6][R10.64+0x13c] ;  /* 0x00013c060a1c0981 */ /* 0x000f22000c1e1900 */
[----:B------:R-:W-:Y:S02]  /*0be0*/  @P4 LOP3.LUT R5, R5, R22, RZ, 0x3c, !PT ;  /* 0x0000001605054212 */ /* 0x000fe400078e3cff */
[----:B------:R-:W-:Y:S01]  /*0bf0*/  @P4 LOP3.LUT R4, R4, R21, RZ, 0x3c, !PT ;  /* 0x0000001504044212 */ /* 0x000fe200078e3cff */
[----:B------:R-:W4:Y:S04]  /*0c00*/  @P6 LDG.E R19, desc[UR6][R10.64+0x11c] ;  /* 0x00011c060a136981 */ /* 0x000f28000c1e1900 */
[----:B------:R-:W4:Y:S01]  /*0c10*/  @P6 LDG.E R22, desc[UR6][R10.64+0x120] ;  /* 0x000120060a166981 */ /* 0x000f22000c1e1900 */
[----:B------:R-:W-:-:S03]  /*0c20*/  @P5 LOP3.LUT R4, R4, R25, RZ, 0x3c, !PT ;  /* 0x0000001904045212 */ /* 0x000fc600078e3cff */
[----:B------:R-:W4:Y:S04]  /*0c30*/  @P6 LDG.E R21, desc[UR6][R10.64+0x124] ;  /* 0x000124060a156981 */ /* 0x000f28000c1e1900 */
[----:B------:R-:W4:Y:S01]  /*0c40*/  @P0 LDG.E R25, desc[UR6][R10.64+0x138] ;  /* 0x000138060a190981 */ /* 0x000f22000c1e1900 */
[----:B--2---:R-:W-:-:S03]  /*0c50*/  @P5 LOP3.LUT R3, R3, R24, RZ, 0x3c, !PT ;  /* 0x0000001803035212 */ /* 0x004fc600078e3cff */
[----:B------:R-:W2:Y:S01]  /*0c60*/  @P0 LDG.E R24, desc[UR6][R10.64+0x12c] ;  /* 0x00012c060a180981 */ /* 0x000ea2000c1e1900 */
[----:B---3--:R-:W-:-:S03]  /*0c70*/  @P4 LOP3.LUT R7, R7, R20, RZ, 0x3c, !PT ;  /* 0x0000001407074212 */ /* 0x008fc600078e3cff */
[----:B------:R-:W3:Y:S01]  /*0c80*/  @P6 LDG.E R20, desc[UR6][R10.64+0x118] ;  /* 0x000118060a146981 */ /* 0x000ee2000c1e1900 */
[----:B------:R-:W-:-:S03]  /*0c90*/  @P5 LOP3.LUT R5, R5, R18, RZ, 0x3c, !PT ;  /* 0x0000001205055212 */ /* 0x000fc600078e3cff */
[----:B------:R-:W2:Y:S01]  /*0ca0*/  @P6 LDG.E R18, desc[UR6][R10.64+0x128] ;  /* 0x000128060a126981 */ /* 0x000ea2000c1e1900 */
[----:B------:R-:W-:-:S03]  /*0cb0*/  @P5 LOP3.LUT R6, R6, R23, RZ, 0x3c, !PT ;  /* 0x0000001706065212 */ /* 0x000fc600078e3cff */
[----:B------:R-:W2:Y:S01]  /*0cc0*/  @P0 LDG.E R23, desc[UR6][R10.64+0x130] ;  /* 0x000130060a170981 */ /* 0x000ea2000c1e1900 */
[----:B------:R-:W-:-:S03]  /*0cd0*/  @P5 LOP3.LUT R7, R7, R26, RZ, 0x3c, !PT ;  /* 0x0000001a07075212 */ /* 0x000fc600078e3cff */
[----:B------:R-:W2:Y:S01]  /*0ce0*/  @P0 LDG.E R26, desc[UR6][R10.64+0x134] ;  /* 0x000134060a1a0981 */ /* 0x000ea2000c1e1900 */
[----:B------:R-:W-:-:S05]  /*0cf0*/  VIADD R17, R17, 0x10 ;  /* 0x0000001011117836 */ /* 0x000fca0000000000 */
[----:B------:R-:W-:Y:S02]  /*0d00*/  ISETP.NE.AND P1, PT, R17, 0x20, PT ;  /* 0x000000201100780c */ /* 0x000fe40003f25270 */
[----:B----4-:R-:W-:Y:S02]  /*0d10*/  @P6 LOP3.LUT R6, R6, R19, RZ, 0x3c, !PT ;  /* 0x0000001306066212 */ /* 0x010fe400078e3cff */
[----:B------:R-:W-:Y:S02]  /*0d20*/  @P6 LOP3.LUT R7, R7, R22, RZ, 0x3c, !PT ;  /* 0x0000001607076212 */ /* 0x000fe400078e3cff */
[----:B------:R-:W-:-:S04]  /*0d30*/  @P6 LOP3.LUT R4, R4, R21, RZ, 0x3c, !PT ;  /* 0x0000001504046212 */ /* 0x000fc800078e3cff */
[----:B------:R-:W-:Y:S02]  /*0d40*/  @P0 LOP3.LUT R4, R4, R25, RZ, 0x3c, !PT ;  /* 0x0000001904040212 */ /* 0x000fe400078e3cff */
[----:B---3--:R-:W-:Y:S02]  /*0d50*/  @P6 LOP3.LUT R3, R3, R20, RZ, 0x3c, !PT ;  /* 0x0000001403036212 */ /* 0x008fe400078e3cff */
[----:B--2---:R-:W-:Y:S02]  /*0d60*/  @P6 LOP3.LUT R5, R5, R18, RZ, 0x3c, !PT ;  /* 0x0000001205056212 */ /* 0x004fe400078e3cff */
[----:B------:R-:W-:Y:S02]  /*0d70*/  @P0 LOP3.LUT R3, R3, R24, RZ, 0x3c, !PT ;  /* 0x0000001803030212 */ /* 0x000fe400078e3cff */
[----:B------:R-:W-:Y:S02]  /*0d80*/  @P0 LOP3.LUT R6, R6, R23, RZ, 0x3c, !PT ;  /* 0x0000001706060212 */ /* 0x000fe400078e3cff */
[----:B------:R-:W-:-:S02]  /*0d90*/  @P0 LOP3.LUT R5, R5, R28, RZ, 0x3c, !PT ;  /* 0x0000001c05050212 */ /* 0x000fc400078e3cff */
[----:B------:R-:W-:Y:S01]  /*0da0*/  @P0 LOP3.LUT R7, R7, R26, RZ, 0x3c, !PT ;  /* 0x0000001a07070212 */ /* 0x000fe200078e3cff */
[----:B------:R-:W-:Y:S06]  /*0db0*/  @P1 BRA `(.L_x_4) ;  /* 0xfffffff400481947 */ /* 0x000fec000383ffff */
[----:B------:R-:W-:-:S05]  /*0dc0*/  VIADD R15, R15, 0x1 ;  /* 0x000000010f0f7836 */ /* 0x000fca0000000000 */
[----:B------:R-:W-:-:S13]  /*0dd0*/  ISETP.NE.AND P0, PT, R15, 0x5, PT ;  /* 0x000000050f00780c */ /* 0x000fda0003f05270 */
[----:B------:R-:W-:Y:S05]  /*0de0*/  @P0 BRA `(.L_x_5) ;  /* 0xfffffff400280947 */ /* 0x000fea000383ffff */
[----:B------:R-:W0:Y:S01]  /*0df0*/  LDC.64 R10, c[0x0][0x388] ;  /* 0x0000e200ff0a7b82 */ /* 0x000e220000000a00 */
[----:B------:R-:W-:Y:S01]  /*0e00*/  VIADD R14, R14, 0x1 ;  /* 0x000000010e0e7836 */ /* 0x000fe20000000000 */
[----:B------:R-:W-:-:S04]  /*0e10*/  LOP3.LUT R15, R13, 0x3, RZ, 0xc0, !PT ;  /* 0x000000030d0f7812 */ /* 0x000fc800078ec0ff */
[----:B------:R-:W-:Y:S01]  /*0e20*/  ISETP.GE.U32.AND P0, PT, R14, R15, PT ;  /* 0x0000000f0e00720c */ /* 0x000fe20003f06070 */
[----:B0-----:R-:W-:-:S05]  /*0e30*/  IMAD.WIDE R10, R12, 0x30, R10 ;  /* 0x000000300c0a7825 */ /* 0x001fca00078e020a */
[----:B------:R0:W-:Y:S04]  /*0e40*/  STG.E desc[UR6][R10.64+0x4], R3 ;  /* 0x000004030a007986 */ /* 0x0001e8000c101906 */
[----:B------:R0:W-:Y:S04]  /*0e50*/  STG.E.64 desc[UR6][R10.64+0x8], R6 ;  /* 0x000008060a007986 */ /* 0x0001e8000c101b06 */
[----:B------:R0:W-:Y:S01]  /*0e60*/  STG.E.64 desc[UR6][R10.64+0x10], R4 ;  /* 0x000010040a007986 */ /* 0x0001e2000c101b06 */
[----:B------:R-:W-:Y:S05]  /*0e70*/  @!P0 BRA `(.L_x_6) ;  /* 0xfffffff000f48947 */ /* 0x000fea000383ffff */
.L_x_3:
[----:B------:R-:W-:Y:S05]  /*0e80*/  BSYNC.RECONVERGENT B1 ;  /* 0x0000000000017941 */ /* 0x000fea0003800200 */
.L_x_2:
[C---:B------:R-:W-:Y:S01]  /*0e90*/  ISETP.GT.U32.AND P0, PT, R13.reuse, 0x3, PT ;  /* 0x000000030d00780c */ /* 0x040fe20003f04070 */
[----:B------:R-:W-:Y:S01]  /*0ea0*/  VIADD R2, R2, 0x1 ;  /* 0x0000000102027836 */ /* 0x000fe20000000000 */
[--C-:B------:R-:W-:Y:S02]  /*0eb0*/  SHF.R.U64 R13, R13, 0x2, R0.reuse ;  /* 0x000000020d0d7819 */ /* 0x100fe40000001200 */
[----:B------:R-:W-:Y:S02]  /*0ec0*/  ISETP.GT.U32.AND.EX P0, PT, R0, RZ, PT, P0 ;  /* 0x000000ff0000720c */ /* 0x000fe40003f04100 */
[----:B------:R-:W-:-:S11]  /*0ed0*/  SHF.R.U32.HI R0, RZ, 0x2, R0 ;  /* 0x00000002ff007819 */ /* 0x000fd60000011600 */
[----:B------:R-:W-:Y:S05]  /*0ee0*/  @P0 BRA `(.L_x_7) ;  /* 0xfffffff000b80947 */ /* 0x000fea000383ffff */
.L_x_1:
[----:B------:R-:W-:Y:S05]  /*0ef0*/  BSYNC.RECONVERGENT B0 ;  /* 0x0000000000007941 */ /* 0x000fea0003800200 */
.L_x_0:
[----:B0-----:R-:W0:Y:S01]  /*0f00*/  LDC.64 R8, c[0x0][0x388] ;  /* 0x0000e200ff087b82 */ /* 0x001e220000000a00 */
[----:B------:R-:W-:Y:S01]  /*0f10*/  IMAD.MOV.U32 R2, RZ, RZ, -0x266e14b1 ;  /* 0xd991eb4fff027424 */ /* 0x000fe200078e00ff */
[C---:B------:R-:W-:Y:S01]  /*0f20*/  LOP3.LUT R0, R12.reuse, 0xaad26b49, RZ, 0x3c, !PT ;  /* 0xaad26b490c007812 */ /* 0x040fe200078e3cff */
[----:B------:R-:W-:Y:S01]  /*0f30*/  IMAD.MOV.U32 R10, RZ, RZ, RZ ;  /* 0x000000ffff0a7224 */ /* 0x000fe200078e00ff */
[----:B------:R-:W-:Y:S01]  /*0f40*/  ISETP.GT.AND P0, PT, R12, -0x1, PT ;  /* 0xffffffff0c00780c */ /* 0x000fe20003f04270 */
[----:B------:R-:W-:Y:S02]  /*0f50*/  UMOV UR4, URZ ;  /* 0x000000ff00047c82 */ /* 0x000fe40008000000 */
[----:B------:R-:W-:Y:S01]  /*0f60*/  IMAD R0, R0, 0x4182bed5, RZ ;  /* 0x4182bed500007824 */ /* 0x000fe200078e02ff */
[----:B------:R-:W-:-:S05]  /*0f70*/  SEL R11, R2, 0x8bf16996, P0 ;  /* 0x8bf16996020b7807 */ /* 0x000fca0000000000 */
[----:B------:R-:W-:-:S04]  /*0f80*/  IMAD.IADD R2, R0, 0x1, R11 ;  /* 0x0000000100027824 */ /* 0x000fc800078e020b */
[----:B------:R-:W-:Y:S02]  /*0f90*/  VIADD R11, R2, 0x6a788e ;  /* 0x006a788e020b7836 */ /* 0x000fe40000000000 */
[----:B0-----:R-:W-:-:S05]  /*0fa0*/  IMAD.WIDE R8, R12, 0x30, R8 ;  /* 0x000000300c087825 */ /* 0x001fca00078e0208 */
[----:B------:R0:W-:Y:S04]  /*0fb0*/  STG.E.64 desc[UR6][R8.64+0x18], RZ ;  /* 0x000018ff08007986 */ /* 0x0001e8000c101b06 */
[----:B------:R0:W-:Y:S04]  /*0fc0*/  STG.E desc[UR6][R8.64+0x20], RZ ;  /* 0x000020ff08007986 */ /* 0x0001e8000c101906 */
[----:B------:R0:W-:Y:S02]  /*0fd0*/  STG.E.64 desc[UR6][R8.64+0x28], RZ ;  /* 0x000028ff08007986 */ /* 0x0001e4000c101b06 */
.L_x_21:
[----:B------:R-:W-:Y:S01]  /*0fe0*/  SHF.R.U32.HI R0, RZ, 0x2, R3 ;  /* 0x00000002ff007819 */ /* 0x000fe20000011603 */
[----:B------:R-:W-:Y:S01]  /*0ff0*/  IMAD.MOV.U32 R17, RZ, RZ, 0x2f800000 ;  /* 0x2f800000ff117424 */ /* 0x000fe200078e00ff */
[----:B------:R-:W-:Y:S01]  /*1000*/  SHF.R.U32.HI R15, RZ, 0x2, R6 ;  /* 0x00000002ff0f7819 */ /* 0x000fe20000011606 */
[----:B------:R-:W-:Y:S01]  /*1010*/  UIADD3 UR4, UPT, UPT, UR4, 0x4, URZ ;  /* 0x0000000404047890 */ /* 0x000fe2000fffe0ff */
[----:B------:R-:W-:Y:S01]  /*1020*/  LOP3.LUT R0, R0, R3, RZ, 0x3c, !PT ;  /* 0x0000000300007212 */ /* 0x000fe200078e3cff */
[----:B------:R-:W-:Y:S01]  /*1030*/  IMAD.SHL.U32 R3, R5, 0x10, RZ ;  /* 0x0000001005037824 */ /* 0x000fe200078e00ff */
[----:B------:R-:W-:Y:S01]  /*1040*/  LOP3.LUT R15, R15, R6, RZ, 0x3c, !PT ;  /* 0x000000060f0f7212 */ /* 0x000fe200078e3cff */
[----:B------:R-:W-:Y:S01]  /*1050*/  UISETP.NE.AND UP0, UPT, UR4, 0xf4240, UPT ;  /* 0x000f42400400788c */ /* 0x000fe2000bf05270 */
[----:B------:R-:W-:Y:S01]  /*1060*/  SHF.R.U32.HI R14, RZ, 0x2, R7 ;  /* 0x00000002ff0e7819 */ /* 0x000fe20000011607 */
[----:B------:R-:W-:Y:S01]  /*1070*/  IMAD.SHL.U32 R13, R0, 0x2, RZ ;  /* 0x00000002000d7824 */ /* 0x000fe200078e00ff */
[----:B------:R-:W-:Y:S02]  /*1080*/  BSSY.RECONVERGENT B0, `(.L_x_8) ;  /* 0x000003e000007945 */ /* 0x000fe40003800200 */
[----:B------:R-:W-:-:S02]  /*1090*/  LOP3.LUT R7, R14, R7, RZ, 0x3c, !PT ;  /* 0x000000070e077212 */ /* 0x000fc400078e3cff */
[----:B------:R-:W-:Y:S01]  /*10a0*/  LOP3.LUT R0, R0, R13, R3, 0x96, !PT ;  /* 0x0000000d00007212 */ /* 0x000fe200078e9603 */
[----:B------:R-:W-:Y:S01]  /*10b0*/  IMAD.SHL.U32 R3, R15, 0x2, RZ ;  /* 0x000000020f037824 */ /* 0x000fe200078e00ff */
[----:B------:R-:W-:Y:S02]  /*10c0*/  SHF.R.U32.HI R13, RZ, 0x2, R4 ;  /* 0x00000002ff0d7819 */ /* 0x000fe40000011604 */
[----:B------:R-:W-:Y:S02]  /*10d0*/  LOP3.LUT R0, R0, R5, RZ, 0x3c, !PT ;  /* 0x0000000500007212 */ /* 0x000fe400078e3cff */
[----:B------:R-:W-:-:S03]  /*10e0*/  LOP3.LUT R13, R13, R4, RZ, 0x3c, !PT ;  /* 0x000000040d0d7212 */ /* 0x000fc600078e3cff */
[----:B------:R-:W-:-:S05]  /*10f0*/  IMAD.SHL.U32 R6, R0, 0x10, RZ ;  /* 0x0000001000067824 */ /* 0x000fca00078e00ff */
[----:B------:R-:W-:-:S04]  /*1100*/  LOP3.LUT R3, R15, R3, R6, 0x96, !PT ;  /* 0x000000030f037212 */ /* 0x000fc800078e9606 */
[----:B------:R-:W-:Y:S01]  /*1110*/  LOP3.LUT R14, R3, R0, RZ, 0x3c, !PT ;  /* 0x00000000030e7212 */ /* 0x000fe200078e3cff */
[----:B------:R-:W-:-:S03]  /*1120*/  IMAD.SHL.U32 R3, R7, 0x2, RZ ;  /* 0x0000000207037824 */ /* 0x000fc600078e00ff */
[----:B------:R-:W-:Y:S01]  /*1130*/  IADD3 R15, PT, PT, R11, 0x587c5, R14 ;  /* 0x000587c50b0f7810 */ /* 0x000fe20007ffe00e */
[----:B------:R-:W-:-:S03]  /*1140*/  IMAD.SHL.U32 R6, R14, 0x10, RZ ;  /* 0x000000100e067824 */ /* 0x000fc600078e00ff */
[----:B------:R-:W-:Y:S02]  /*1150*/  I2FP.F32.U32 R15, R15 ;  /* 0x0000000f000f7245 */ /* 0x000fe40000201000 */
[----:B------:R-:W-:Y:S02]  /*1160*/  LOP3.LUT R3, R7, R3, R6, 0x96, !PT ;  /* 0x0000000307037212 */ /* 0x000fe400078e9606 */
[----:B------:R-:W-:Y:S01]  /*1170*/  SHF.R.U32.HI R6, RZ, 0x2, R5 ;  /* 0x00000002ff067819 */ /* 0x000fe20000011605 */
[----:B------:R-:W-:Y:S01]  /*1180*/  FFMA R15, R15, R17, 1.1641532182693481445e-10 ;  /* 0x2f0000000f0f7423 */ /* 0x000fe20000000011 */
[----:B------:R-:W-:Y:S01]  /*1190*/  LOP3.LUT R16, R3, R14, RZ, 0x3c, !PT ;  /* 0x0000000e03107212 */ /* 0x000fe200078e3cff */
[----:B------:R-:W-:Y:S01]  /*11a0*/  IMAD.SHL.U32 R3, R13, 0x2, RZ ;  /* 0x000000020d037824 */ /* 0x000fe200078e00ff */
[----:B------:R-:W-:Y:S01]  /*11b0*/  LOP3.LUT R6, R6, R5, RZ, 0x3c, !PT ;  /* 0x0000000506067212 */ /* 0x000fe200078e3cff */
[----:B------:R-:W-:Y:S01]  /*11c0*/  FMUL R15, R15, R15 ;  /* 0x0000000f0f0f7220 */ /* 0x000fe20000400000 */
[----:B------:R-:W-:Y:S01]  /*11d0*/  SHF.R.U32.HI R7, RZ, 0x2, R0 ;  /* 0x00000002ff077819 */ /* 0x000fe20000011600 */
[----:B------:R-:W-:-:S03]  /*11e0*/  IMAD.SHL.U32 R4, R16, 0x10, RZ ;  /* 0x0000001010047824 */ /* 0x000fc600078e00ff */
[----:B------:R-:W-:Y:S01]  /*11f0*/  LOP3.LUT R7, R7, R0, RZ, 0x3c, !PT ;  /* 0x0000000007077212 */ /* 0x000fe200078e3cff */
[----:B------:R-:W-:Y:S01]  /*1200*/  IMAD.IADD R0, R0, 0x1, R11 ;  /* 0x0000000100007824 */ /* 0x000fe200078e020b */
[----:B------:R-:W-:Y:S01]  /*1210*/  LOP3.LUT R3, R13, R3, R4, 0x96, !PT ;  /* 0x000000030d037212 */ /* 0x000fe200078e9604 */
[----:B------:R-:W-:Y:S01]  /*1220*/  IMAD.SHL.U32 R4, R6, 0x2, RZ ;  /* 0x0000000206047824 */ /* 0x000fe200078e00ff */
[----:B------:R-:W-:Y:S02]  /*1230*/  SHF.R.U32.HI R13, RZ, 0x2, R14 ;  /* 0x00000002ff0d7819 */ /* 0x000fe4000001160e */
[----:B------:R-:W-:Y:S02]  /*1240*/  LOP3.LUT R3, R3, R16, RZ, 0x3c, !PT ;  /* 0x0000001003037212 */ /* 0x000fe400078e3cff */
[----:B------:R-:W-:Y:S02]  /*1250*/  LOP3.LUT R13, R13, R14, RZ, 0x3c, !PT ;  /* 0x0000000e0d0d7212 */ /* 0x000fe400078e3cff */
[----:B------:R-:W-:Y:S01]  /*1260*/  I2FP.F32.U32 R14, R0 ;  /* 0x00000000000e7245 */ /* 0x000fe20000201000 */
[----:B------:R-:W-:-:S04]  /*1270*/  IMAD.SHL.U32 R5, R3, 0x10, RZ ;  /* 0x0000001003057824 */ /* 0x000fc800078e00ff */
[----:B------:R-:W-:Y:S01]  /*1280*/  FFMA R14, R14, R17, 1.1641532182693481445e-10 ;  /* 0x2f0000000e0e7423 */ /* 0x000fe20000000011 */
[----:B------:R-:W-:Y:S01]  /*1290*/  LOP3.LUT R4, R6, R4, R5, 0x96, !PT ;  /* 0x0000000406047212 */ /* 0x000fe200078e9605 */
[----:B------:R-:W-:Y:S02]  /*12a0*/  IMAD.SHL.U32 R5, R7, 0x2, RZ ;  /* 0x0000000207057824 */ /* 0x000fe400078e00ff */
[----:B------:R-:W-:Y:S01]  /*12b0*/  FFMA R15, R14, R14, R15 ;  /* 0x0000000e0e0f7223 */ /* 0x000fe2000000000f */
[----:B------:R-:W-:-:S03]  /*12c0*/  LOP3.LUT R6, R4, R3, RZ, 0x3c, !PT ;  /* 0x0000000304067212 */ /* 0x000fc600078e3cff */
[----:B------:R-:W-:Y:S01]  /*12d0*/  VIADD R17, R15, 0xf3000000 ;  /* 0xf30000000f117836 */ /* 0x000fe20000000000 */
[----:B------:R1:W2:Y:S01]  /*12e0*/  MUFU.RSQ R14, R15 ;  /* 0x0000000f000e7308 */ /* 0x0002a20000001400 */
[----:B------:R-:W-:-:S03]  /*12f0*/  IMAD.SHL.U32 R4, R6, 0x10, RZ ;  /* 0x0000001006047824 */ /* 0x000fc600078e00ff */
[----:B------:R-:W-:Y:S02]  /*1300*/  ISETP.GT.U32.AND P0, PT, R17, 0x727fffff, PT ;  /* 0x727fffff1100780c */ /* 0x000fe40003f04070 */
[----:B------:R-:W-:Y:S01]  /*1310*/  LOP3.LUT R5, R7, R5, R4, 0x96, !PT ;  /* 0x0000000507057212 */ /* 0x000fe200078e9604 */
[----:B------:R-:W-:-:S03]  /*1320*/  IMAD.SHL.U32 R4, R13, 0x2, RZ ;  /* 0x000000020d047824 */ /* 0x000fc600078e00ff */
[----:B------:R-:W-:Y:S02]  /*1330*/  LOP3.LUT R7, R5, R6, RZ, 0x3c, !PT ;  /* 0x0000000605077212 */ /* 0x000fe400078e3cff */
[----:B------:R-:W-:-:S03]  /*1340*/  SHF.R.U32.HI R5, RZ, 0x2, R16 ;  /* 0x00000002ff057819 */ /* 0x000fc60000011610 */
[----:B------:R-:W-:Y:S01]  /*1350*/  IMAD.SHL.U32 R0, R7, 0x10, RZ ;  /* 0x0000001007007824 */ /* 0x000fe200078e00ff */
[----:B------:R-:W-:-:S04]  /*1360*/  LOP3.LUT R5, R5, R16, RZ, 0x3c, !PT ;  /* 0x0000001005057212 */ /* 0x000fc800078e3cff */
[----:B------:R-:W-:Y:S01]  /*1370*/  LOP3.LUT R4, R13, R4, R0, 0x96, !PT ;  /* 0x000000040d047212 */ /* 0x000fe200078e9600 */
[----:B------:R-:W-:-:S03]  /*1380*/  IMAD.SHL.U32 R13, R5, 0x2, RZ ;  /* 0x00000002050d7824 */ /* 0x000fc600078e00ff */
[----:B------:R-:W-:-:S05]  /*1390*/  LOP3.LUT R4, R4, R7, RZ, 0x3c, !PT ;  /* 0x0000000704047212 */ /* 0x000fca00078e3cff */
[----:B------:R-:W-:-:S05]  /*13a0*/  IMAD.SHL.U32 R0, R4, 0x10, RZ ;  /* 0x0000001004007824 */ /* 0x000fca00078e00ff */
[----:B------:R-:W-:-:S04]  /*13b0*/  LOP3.LUT R5, R5, R13, R0, 0x96, !PT ;  /* 0x0000000d05057212 */ /* 0x000fc800078e9600 */
[----:B------:R-:W-:Y:S01]  /*13c0*/  LOP3.LUT R5, R5, R4, RZ, 0x3c, !PT ;  /* 0x0000000405057212 */ /* 0x000fe200078e3cff */
[----:B-12---:R-:W-:Y:S06]  /*13d0*/  @!P0 BRA `(.L_x_9) ;  /* 0x0000000000108947 */ /* 0x006fec0003800000 */
[----:B------:R-:W-:Y:S01]  /*13e0*/  IMAD.MOV.U32 R0, RZ, RZ, R15 ;  /* 0x000000ffff007224 */ /* 0x000fe200078e000f */
[----:B------:R-:W-:-:S07]  /*13f0*/  MOV R20, 0x1410 ;  /* 0x0000141000147802 */ /* 0x000fce0000000f00 */
[----:B0-----:R-:W-:Y:S05]  /*1400*/  CALL.REL.NOINC `($__internal_0_$__cuda_sm20_sqrt_rn_f32_slowpath) ;  /* 0x0000000400947944 */ /* 0x001fea0003c00000 */
[----:B------:R-:W-:Y:S05]  /*1410*/  BRA `(.L_x_10) ;  /* 0x0000000000107947 */ /* 0x000fea0003800000 */
.L_x_9:
[----:B------:R-:W-:Y:S01]  /*1420*/  FMUL.FTZ R0, R15, R14 ;  /* 0x0000000e0f007220 */ /* 0x000fe20000410000 */
[----:B------:R-:W-:-:S03]  /*1430*/  FMUL.FTZ R14, R14, 0.5 ;  /* 0x3f0000000e0e7820 */ /* 0x000fc60000410000 */
[----:B------:R-:W-:-:S04]  /*1440*/  FFMA R13, -R0, R0, R15 ;  /* 0x00000000000d7223 */ /* 0x000fc8000000010f */
[----:B------:R-:W-:-:S07]  /*1450*/  FFMA R0, R13, R14, R0 ;  /* 0x0000000e0d007223 */ /* 0x000fce0000000000 */
.L_x_10:
[----:B------:R-:W-:Y:S05]  /*1460*/  BSYNC.RECONVERGENT B0 ;  /* 0x0000000000007941 */ /* 0x000fea0003800200 */
.L_x_8:
[C---:B------:R-:W-:Y:S01]  /*1470*/  IADD3 R13, PT, PT, R11.reuse, 0x10974f, R3 ;  /* 0x0010974f0b0d7810 */ /* 0x040fe20007ffe003 */
[----:B------:R-:W-:Y:S01]  /*1480*/  IMAD.MOV.U32 R14, RZ, RZ, 0x2f800000 ;  /* 0x2f800000ff0e7424 */ /* 0x000fe200078e00ff */
[----:B------:R-:W-:Y:S01]  /*1490*/  IADD3 R16, PT, PT, R11, 0xb0f8a, R16 ;  /* 0x000b0f8a0b107810 */ /* 0x000fe20007ffe010 */
[----:B------:R-:W-:Y:S01]  /*14a0*/  BSSY.RECONVERGENT B0, `(.L_x_11) ;  /* 0x0000016000007945 */ /* 0x000fe20003800200 */
[----:B------:R-:W-:Y:S02]  /*14b0*/  I2FP.F32.U32 R13, R13 ;  /* 0x0000000d000d7245 */ /* 0x000fe40000201000 */
[----:B------:R-:W-:Y:S02]  /*14c0*/  I2FP.F32.U32 R16, R16 ;  /* 0x0000001000107245 */ /* 0x000fe40000201000 */
[----:B------:R-:W-:Y:S01]  /*14d0*/  FSETP.GEU.AND P0, PT, R0, 1, PT ;  /* 0x3f8000000000780b */ /* 0x000fe20003f0e000 */
[-C--:B------:R-:W-:Y:S02]  /*14e0*/  FFMA R13, R13, R14.reuse, 1.1641532182693481445e-10 ;  /* 0x2f0000000d0d7423 */ /* 0x080fe4000000000e */
[----:B------:R-:W-:-:S02]  /*14f0*/  FFMA R16, R16, R14, 1.1641532182693481445e-10 ;  /* 0x2f00000010107423 */ /* 0x000fc4000000000e */
[----:B------:R-:W-:-:S04]  /*1500*/  FMUL R13, R13, R13 ;  /* 0x0000000d0d0d7220 */ /* 0x000fc80000400000 */
[----:B------:R-:W-:Y:S01]  /*1510*/  FFMA R15, R16, R16, R13 ;  /* 0x00000010100f7223 */ /* 0x000fe2000000000d */
[----:B------:R-:W-:-:S03]  /*1520*/  VIADD R13, R10, 0x1 ;  /* 0x000000010a0d7836 */ /* 0x000fc60000000000 */
[----:B------:R-:W-:Y:S01]  /*1530*/  VIADD R0, R15, 0xf3000000 ;  /* 0xf30000000f007836 */ /* 0x000fe20000000000 */
[----:B------:R1:W2:Y:S01]  /*1540*/  MUFU.RSQ R14, R15 ;  /* 0x0000000f000e7308 */ /* 0x0002a20000001400 */
[----:B------:R-:W-:-:S03]  /*1550*/  @P0 IMAD.MOV R13, RZ, RZ, R10 ;  /* 0x000000ffff0d0224 */ /* 0x000fc600078e020a */
[----:B------:R-:W-:-:S13]  /*1560*/  ISETP.GT.U32.AND P1, PT, R0, 0x727fffff, PT ;  /* 0x727fffff0000780c */ /* 0x000fda0003f24070 */
[----:B-12---:R-:W-:Y:S05]  /*1570*/  @!P1 BRA `(.L_x_12) ;  /* 0x0000000000109947 */ /* 0x006fea0003800000 */
[----:B------:R-:W-:Y:S01]  /*1580*/  IMAD.MOV.U32 R0, RZ, RZ, R15 ;  /* 0x000000ffff007224 */ /* 0x000fe200078e000f */
[----:B------:R-:W-:-:S07]  /*1590*/  MOV R20, 0x15b0 ;  /* 0x000015b000147802 */ /* 0x000fce0000000f00 */
[----:B0-----:R-:W-:Y:S05]  /*15a0*/  CALL.REL.NOINC `($__internal_0_$__cuda_sm20_sqrt_rn_f32_slowpath) ;  /* 0x00000004002c7944 */ /* 0x001fea0003c00000 */
[----:B------:R-:W-:Y:S05]  /*15b0*/  BRA `(.L_x_13) ;  /* 0x0000000000107947 */ /* 0x000fea0003800000 */
.L_x_12:
[----:B------:R-:W-:Y:S01]  /*15c0*/  FMUL.FTZ R0, R15, R14 ;  /* 0x0000000e0f007220 */ /* 0x000fe20000410000 */
[----:B------:R-:W-:-:S03]  /*15d0*/  FMUL.FTZ R10, R14, 0.5 ;  /* 0x3f0000000e0a7820 */ /* 0x000fc60000410000 */
[----:B------:R-:W-:-:S04]  /*15e0*/  FFMA R15, -R0, R0, R15 ;  /* 0x00000000000f7223 */ /* 0x000fc8000000010f */
[----:B------:R-:W-:-:S07]  /*15f0*/  FFMA R0, R15, R10, R0 ;  /* 0x0000000a0f007223 */ /* 0x000fce0000000000 */
.L_x_13:
[----:B------:R-:W-:Y:S05]  /*1600*/  BSYNC.RECONVERGENT B0 ;  /* 0x0000000000007941 */ /* 0x000fea0003800200 */
.L_x_11:
        /* <DEDUP_REMOVED lines=21> */
.L_x_15:
[----:B------:R-:W-:Y:S01]  /*1760*/  FMUL.FTZ R0, R15, R14 ;  /* 0x0000000e0f007220 */ /* 0x000fe20000410000 */
[----:B------:R-:W-:-:S03]  /*1770*/  FMUL.FTZ R14, R14, 0.5 ;  /* 0x3f0000000e0e7820 */ /* 0x000fc60000410000 */
[----:B------:R-:W-:-:S04]  /*1780*/  FFMA R13, -R0, R0, R15 ;  /* 0x00000000000d7223 */ /* 0x000fc8000000010f */
[----:B------:R-:W-:-:S07]  /*1790*/  FFMA R0, R13, R14, R0 ;  /* 0x0000000e0d007223 */ /* 0x000fce0000000000 */
.L_x_16:
[----:B------:R-:W-:Y:S05]  /*17a0*/  BSYNC.RECONVERGENT B0 ;  /* 0x0000000000007941 */ /* 0x000fea0003800200 */
.L_x_14:
        /* <DEDUP_REMOVED lines=17> */
[----:B------:R-:W-:Y:S01]  /*18c0*/  BSSY.RECONVERGENT B1, `(.L_x_19) ;  /* 0x0000004000017945 */ /* 0x000fe20003800200 */
[----:B------:R-:W-:Y:S01]  /*18d0*/  IMAD.MOV.U32 R0, RZ, RZ, R15 ;  /* 0x000000ffff007224 */ /* 0x000fe200078e000f */
[----:B------:R-:W-:-:S07]  /*18e0*/  MOV R20, 0x1900 ;  /* 0x0000190000147802 */ /* 0x000fce0000000f00 */
[----:B0-----:R-:W-:Y:S05]  /*18f0*/  CALL.REL.NOINC `($__internal_0_$__cuda_sm20_sqrt_rn_f32_slowpath) ;  /* 0x0000000000587944 */ /* 0x001fea0003c00000 */
[----:B------:R-:W-:Y:S05]  /*1900*/  BSYNC.RECONVERGENT B1 ;  /* 0x0000000000017941 */ /* 0x000fea0003800200 */
.L_x_19:
[----:B------:R-:W-:Y:S05]  /*1910*/  BRA `(.L_x_20) ;  /* 0x0000000000107947 */ /* 0x000fea0003800000 */
.L_x_18:
[----:B------:R-:W-:Y:S01]  /*1920*/  FMUL.FTZ R0, R15, R14 ;  /* 0x0000000e0f007220 */ /* 0x000fe20000410000 */
[----:B------:R-:W-:-:S03]  /*1930*/  FMUL.FTZ R10, R14, 0.5 ;  /* 0x3f0000000e0a7820 */ /* 0x000fc60000410000 */
[----:B------:R-:W-:-:S04]  /*1940*/  FFMA R15, -R0, R0, R15 ;  /* 0x00000000000f7223 */ /* 0x000fc8000000010f */
[----:B------:R-:W-:-:S07]  /*1950*/  FFMA R0, R15, R10, R0 ;  /* 0x0000000a0f007223 */ /* 0x000fce0000000000 */
.L_x_20:
[----:B------:R-:W-:Y:S05]  /*1960*/  BSYNC.RECONVERGENT B0 ;  /* 0x0000000000007941 */ /* 0x000fea0003800200 */
.L_x_17:
[----:B------:R-:W-:Y:S01]  /*1970*/  FSETP.GEU.AND P0, PT, R0, 1, PT ;  /* 0x3f8000000000780b */ /* 0x000fe20003f0e000 */
[----:B------:R-:W-:Y:S02]  /*1980*/  VIADD R10, R13, 0x1 ;  /* 0x000000010d0a7836 */ /* 0x000fe40000000000 */
[----:B------:R-:W-:-:S10]  /*1990*/  VIADD R11, R11, 0x2c3e28 ;  /* 0x002c3e280b0b7836 */ /* 0x000fd40000000000 */
[----:B------:R-:W-:Y:S01]  /*19a0*/  @P0 IMAD.MOV R10, RZ, RZ, R13 ;  /* 0x000000ffff0a0224 */ /* 0x000fe200078e020d */
[----:B------:R-:W-:Y:S06]  /*19b0*/  BRA.U UP0, `(.L_x_21) ;  /* 0xfffffff500887547 */ /* 0x000fec000b83ffff */
[----:B------:R-:W1:Y:S01]  /*19c0*/  LDCU.64 UR8, c[0x0][0x380] ;  /* 0x00007000ff0877ac */ /* 0x000e620008000a00 */
[----:B------:R-:W-:Y:S01]  /*19d0*/  SHF.R.S32.HI R11, RZ, 0x1f, R12 ;  /* 0x0000001fff0b7819 */ /* 0x000fe2000001140c */
[----:B------:R-:W-:Y:S01]  /*19e0*/  VIADD R2, R2, 0xc6406749 ;  /* 0xc640674902027836 */ /* 0x000fe20000000000 */
[----:B------:R-:W-:Y:S04]  /*19f0*/  STG.E.64 desc[UR6][R8.64+0x8], R6 ;  /* 0x0000080608007986 */ /* 0x000fe8000c101b06 */
[----:B------:R-:W-:Y:S04]  /*1a00*/  STG.E.64 desc[UR6][R8.64+0x10], R4 ;  /* 0x0000100408007986 */ /* 0x000fe8000c101b06 */
[----:B------:R-:W-:Y:S01]  /*1a10*/  STG.E.64 desc[UR6][R8.64], R2 ;  /* 0x0000000208007986 */ /* 0x000fe2000c101b06 */
[----:B-1----:R-:W-:-:S04]  /*1a20*/  LEA R14, P0, R12, UR8, 0x2 ;  /* 0x000000080c0e7c11 */ /* 0x002fc8000f8010ff */
[----:B------:R-:W-:-:S05]  /*1a30*/  LEA.HI.X R15, R12, UR9, R11, 0x2, P0 ;  /* 0x000000090c0f7c11 */ /* 0x000fca00080f140b */
[----:B------:R-:W-:Y:S01]  /*1a40*/  STG.E desc[UR6][R14.64], R10 ;  /* 0x0000000a0e007986 */ /* 0x000fe2000c101906 */
[----:B------:R-:W-:Y:S05]  /*1a50*/  EXIT ;  /* 0x000000000000794d */ /* 0x000fea0003800000 */
        .weak           $__internal_0_$__cuda_sm20_sqrt_rn_f32_slowpath
        .type           $__internal_0_$__cuda_sm20_sqrt_rn_f32_slowpath,@function
        .size           $__internal_0_$__cuda_sm20_sqrt_rn_f32_slowpath,(.L_x_24 - $__internal_0_$__cuda_sm20_sqrt_rn_f32_slowpath)
$__internal_0_$__cuda_sm20_sqrt_rn_f32_slowpath:
[----:B------:R-:W-:-:S13]  /*1a60*/  LOP3.LUT P0, RZ, R0, 0x7fffffff, RZ, 0xc0, !PT ;  /* 0x7fffffff00ff7812 */ /* 0x000fda000780c0ff */
[----:B------:R-:W-:Y:S01]  /*1a70*/  @!P0 IMAD.MOV.U32 R14, RZ, RZ, R0 ;  /* 0x000000ffff0e8224 */ /* 0x000fe200078e0000 */
[----:B------:R-:W-:Y:S06]  /*1a80*/  @!P0 BRA `(.L_x_22) ;  /* 0x0000000000408947 */ /* 0x000fec0003800000 */
[----:B------:R-:W-:-:S13]  /*1a90*/  FSETP.GEU.FTZ.AND P0, PT, R0, RZ, PT ;  /* 0x000000ff0000720b */ /* 0x000fda0003f1e000 */
[----:B------:R-:W-:Y:S01]  /*1aa0*/  @!P0 IMAD.MOV.U32 R14, RZ, RZ, 0x7fffffff ;  /* 0x7fffffffff0e8424 */ /* 0x000fe200078e00ff */
[----:B------:R-:W-:Y:S06]  /*1ab0*/  @!P0 BRA `(.L_x_22) ;  /* 0x0000000000348947 */ /* 0x000fec0003800000 */
[----:B------:R-:W-:-:S13]  /*1ac0*/  FSETP.GTU.FTZ.AND P0, PT, |R0|, +INF , PT ;  /* 0x7f8000000000780b */ /* 0x000fda0003f1c200 */
[----:B------:R-:W-:Y:S01]  /*1ad0*/  @P0 FADD.FTZ R14, R0, 1 ;  /* 0x3f800000000e0421 */ /* 0x000fe20000010000 */
[----:B------:R-:W-:Y:S06]  /*1ae0*/  @P0 BRA `(.L_x_22) ;  /* 0x0000000000280947 */ /* 0x000fec0003800000 */
[----:B------:R-:W-:-:S13]  /*1af0*/  FSETP.NEU.FTZ.AND P0, PT, |R0|, +INF , PT ;  /* 0x7f8000000000780b */ /* 0x000fda0003f1d200 */
[----:B------:R-:W-:-:S04]  /*1b00*/  @P0 FFMA R15, R0, 1.84467440737095516160e+19, RZ ;  /* 0x5f800000000f0823 */ /* 0x000fc800000000ff */
[----:B------:R-:W0:Y:S02]  /*1b10*/  @P0 MUFU.RSQ R14, R15 ;  /* 0x0000000f000e0308 */ /* 0x000e240000001400 */
[----:B0-----:R-:W-:Y:S01]  /*1b20*/  @P0 FMUL.FTZ R18, R15, R14 ;  /* 0x0000000e0f120220 */ /* 0x001fe20000410000 */
[----:B------:R-:W-:Y:S01]  /*1b30*/  @P0 FMUL.FTZ R19, R14, 0.5 ;  /* 0x3f0000000e130820 */ /* 0x000fe20000410000 */
[----:B------:R-:W-:Y:S02]  /*1b40*/  @!P0 IMAD.MOV.U32 R14, RZ, RZ, R0 ;  /* 0x000000ffff0e8224 */ /* 0x000fe400078e0000 */
[----:B------:R-:W-:-:S04]  /*1b50*/  @P0 FADD.FTZ R17, -R18, -RZ ;  /* 0x800000ff12110221 */ /* 0x000fc80000010100 */
[----:B------:R-:W-:-:S04]  /*1b60*/  @P0 FFMA R17, R18, R17, R15 ;  /* 0x0000001112110223 */ /* 0x000fc8000000000f */
[----:B------:R-:W-:-:S04]  /*1b70*/  @P0 FFMA R17, R17, R19, R18 ;  /* 0x0000001311110223 */ /* 0x000fc80000000012 */
[----:B------:R-:W-:-:S07]  /*1b80*/  @P0 FMUL.FTZ R14, R17, 2.3283064365386962891e-10 ;  /* 0x2f800000110e0820 */ /* 0x000fce0000410000 */
.L_x_22:
[----:B------:R-:W-:Y:S02]  /*1b90*/  IMAD.MOV.U32 R0, RZ, RZ, R14 ;  /* 0x000000ffff007224 */ /* 0x000fe400078e000e */
[----:B------:R-:W-:Y:S02]  /*1ba0*/  IMAD.MOV.U32 R14, RZ, RZ, R20 ;  /* 0x000000ffff0e7224 */ /* 0x000fe400078e0014 */
[----:B------:R-:W-:-:S04]  /*1bb0*/  IMAD.MOV.U32 R15, RZ, RZ, 0x0 ;  /* 0x00000000ff0f7424 */ /* 0x000fc800078e00ff */
[----:B------:R-:W-:Y:S05]  /*1bc0*/  RET.REL.NODEC R14 `(_Z6kernelPiP17curandStateXORWOW) ;  /* 0xffffffe40e0c7950 */ /* 0x000fea0003c3ffff */
.L_x_23:
[----:B------:R-:W-:-:S00]  /*1bd0*/  BRA `(.L_x_23) ;  /* 0xfffffffc00fc7947 */ /* 0x000fc0000383ffff */
[----:B------:R-:W-:-:S00]  /*1be0*/  NOP ;  /* 0x0000000000007918 */ /* 0x000fc00000000000 */
        /* <DEDUP_REMOVED lines=9> */
.L_x_24:


//--------------------- .nv.global.init           --------------------------
	.section	.nv.global.init,"aw",@progbits
	.align	4
.nv.global.init:
	.type		mrg32k3aM1SubSeq,@object
	.size		mrg32k3aM1SubSeq,(mrg32k3aM2SubSeq - mrg32k3aM1SubSeq)
mrg32k3aM1SubSeq:
        /*0000*/ 	.byte	0x0b, 0xcc, 0xee, 0x04, 0x73, 0x29, 0x8b, 0x6f, 0xf6, 0x53, 0x03, 0xf6, 0x23, 0xf6, 0xea, 0xda
        /* <DEDUP_REMOVED lines=125> */
	.type		mrg32k3aM2SubSeq,@object
	.size		mrg32k3aM2SubSeq,(mrg32k3aM1 - mrg32k3aM2SubSeq)
mrg32k3aM2SubSeq:
        /* <DEDUP_REMOVED lines=126> */
	.type		mrg32k3aM1,@object
	.size		mrg32k3aM1,(mrg32k3aM1Seq - mrg32k3aM1)
mrg32k3aM1:
        /* <DEDUP_REMOVED lines=144> */
	.type		mrg32k3aM1Seq,@object
	.size		mrg32k3aM1Seq,(mrg32k3aM2 - mrg32k3aM1Seq)
mrg32k3aM1Seq:
        /* <DEDUP_REMOVED lines=144> */
	.type		mrg32k3aM2,@object
	.size		mrg32k3aM2,(mrg32k3aM2Seq - mrg32k3aM2)
mrg32k3aM2:
        /* <DEDUP_REMOVED lines=144> */
	.type		mrg32k3aM2Seq,@object
	.size		mrg32k3aM2Seq,(precalc_xorwow_matrix - mrg32k3aM2Seq)
mrg32k3aM2Seq:
        /* <DEDUP_REMOVED lines=144> */
	.type		precalc_xorwow_matrix,@object
	.size		precalc_xorwow_matrix,(precalc_xorwow_offset_matrix - precalc_xorwow_matrix)
precalc_xorwow_matrix:
        /* <DEDUP_REMOVED lines=6400> */
	.type		precalc_xorwow_offset_matrix,@object
	.size		precalc_xorwow_offset_matrix,(.L_1 - precalc_xorwow_offset_matrix)
precalc_xorwow_offset_matrix:
        /* <DEDUP_REMOVED lines=6400> */
.L_1:


//--------------------- .nv.shared.reserved.0     --------------------------
	.section	.nv.shared.reserved.0,"aw",@nobits
	.weak		__nv_reservedSMEM_offset_0_alias
	.size		__nv_reservedSMEM_offset_0_alias, 0, 64
	.other		__nv_reservedSMEM_offset_0_alias,@"STO_CUDA_RESERVED_SHARED STV_DEFAULT"
__nv_reservedSMEM_offset_0_alias:
	.zero		0
	.zero		64


//--------------------- .nv.constant0._Z6kernelPiP17curandStateXORWOW --------------------------
	.section	.nv.constant0._Z6kernelPiP17curandStateXORWOW,"a",@progbits
	.sectionflags	@""
	.align	4
.nv.constant0._Z6kernelPiP17curandStateXORWOW:
	.zero		912


//--------------------- SYMBOLS --------------------------

	.type		.nv.reservedSmem.offset0,@object
	.size		.nv.reservedSmem.offset0,0x4
